//
// Generated by NVIDIA NVVM Compiler
//
// Compiler Build ID: CL-36424714
// Cuda compilation tools, release 13.0, V13.0.88
// Based on NVVM 20.0.0
//

.version 9.0
.target sm_100
.address_size 64

	// .globl	_Z25calculate_gradient_kernelPfS_S_S_ii
.extern .func  (.param .b32 func_retval0) vprintf
(
	.param .b64 vprintf_param_0,
	.param .b64 vprintf_param_1
)
;
.global .align 1 .b8 $str[32] = {121, 95, 112, 114, 101, 100, 32, 61, 32, 37, 102, 44, 32, 121, 32, 61, 32, 37, 102, 44, 32, 109, 115, 101, 32, 61, 32, 37, 102, 32, 10};

.visible .entry _Z25calculate_gradient_kernelPfS_S_S_ii(
	.param .u64 .ptr .align 1 _Z25calculate_gradient_kernelPfS_S_S_ii_param_0,
	.param .u64 .ptr .align 1 _Z25calculate_gradient_kernelPfS_S_S_ii_param_1,
	.param .u64 .ptr .align 1 _Z25calculate_gradient_kernelPfS_S_S_ii_param_2,
	.param .u64 .ptr .align 1 _Z25calculate_gradient_kernelPfS_S_S_ii_param_3,
	.param .u32 _Z25calculate_gradient_kernelPfS_S_S_ii_param_4,
	.param .u32 _Z25calculate_gradient_kernelPfS_S_S_ii_param_5
)
{
	.reg .pred 	%p<164>;
	.reg .b32 	%r<113>;
	.reg .b32 	%f<561>;
	.reg .b64 	%rd<36>;

	ld.param.u64 	%rd11, [_Z25calculate_gradient_kernelPfS_S_S_ii_param_0];
	ld.param.u64 	%rd12, [_Z25calculate_gradient_kernelPfS_S_S_ii_param_1];
	ld.param.u64 	%rd10, [_Z25calculate_gradient_kernelPfS_S_S_ii_param_2];
	ld.param.u64 	%rd13, [_Z25calculate_gradient_kernelPfS_S_S_ii_param_3];
	ld.param.u32 	%r28, [_Z25calculate_gradient_kernelPfS_S_S_ii_param_4];
	ld.param.u32 	%r29, [_Z25calculate_gradient_kernelPfS_S_S_ii_param_5];
	cvta.to.global.u64 	%rd1, %rd13;
	cvta.to.global.u64 	%rd2, %rd12;
	cvta.to.global.u64 	%rd3, %rd11;
	mov.u32 	%r30, %tid.x;
	mov.u32 	%r31, %ctaid.x;
	mov.u32 	%r32, %ntid.x;
	mad.lo.s32 	%r1, %r31, %r32, %r30;
	setp.ge.s32 	%p2, %r1, %r28;
	@%p2 bra 	$L__BB0_85;
	cvta.to.global.u64 	%rd14, %rd10;
	mul.wide.s32 	%rd15, %r1, 4;
	add.s64 	%rd4, %rd14, %rd15;
	mov.b32 	%r33, 0;
	st.global.u32 	[%rd4], %r33;
	setp.lt.s32 	%p3, %r29, 1;
	@%p3 bra 	$L__BB0_85;
	setp.gt.s32 	%p4, %r28, 0;
	cvt.rn.f32.s32 	%f1, %r1;
	mul.f32 	%f100, %f1, 0f3F000000;
	cvt.rzi.f32.f32 	%f101, %f100;
	add.f32 	%f102, %f101, %f101;
	sub.f32 	%f103, %f1, %f102;
	abs.f32 	%f2, %f103;
	abs.f32 	%f3, %f1;
	@%p4 bra 	$L__BB0_7;
	mov.b32 	%r112, 0;
	mov.f32 	%f559, 0f00000000;
$L__BB0_4:
	setp.eq.s32 	%p5, %r1, 0;
	mul.wide.u32 	%rd16, %r112, 4;
	add.s64 	%rd17, %rd3, %rd16;
	add.s64 	%rd18, %rd2, %rd16;
	ld.global.f32 	%f91, [%rd18];
	ld.global.f32 	%f92, [%rd17];
	abs.f32 	%f93, %f92;
	setp.lt.f32 	%p6, %f93, 0f00800000;
	mul.f32 	%f106, %f93, 0f4B800000;
	selp.f32 	%f107, %f106, %f93, %p6;
	selp.f32 	%f108, 0fC1C00000, 0f00000000, %p6;
	mov.b32 	%r35, %f107;
	add.s32 	%r36, %r35, -1060439283;
	and.b32  	%r37, %r36, -8388608;
	sub.s32 	%r38, %r35, %r37;
	mov.b32 	%f109, %r38;
	cvt.rn.f32.s32 	%f110, %r37;
	fma.rn.f32 	%f111, %f110, 0f34000000, %f108;
	add.f32 	%f112, %f109, 0fBF800000;
	add.f32 	%f113, %f109, 0f3F800000;
	rcp.approx.ftz.f32 	%f114, %f113;
	add.f32 	%f115, %f112, %f112;
	mul.f32 	%f116, %f115, %f114;
	mul.f32 	%f117, %f116, %f116;
	sub.f32 	%f118, %f112, %f116;
	add.f32 	%f119, %f118, %f118;
	neg.f32 	%f120, %f116;
	fma.rn.f32 	%f121, %f120, %f112, %f119;
	mul.rn.f32 	%f122, %f114, %f121;
	fma.rn.f32 	%f123, %f117, 0f3A2C32E4, 0f3B52E7DB;
	fma.rn.f32 	%f124, %f123, %f117, 0f3C93BB73;
	fma.rn.f32 	%f125, %f124, %f117, 0f3DF6384F;
	mul.rn.f32 	%f126, %f125, %f117;
	fma.rn.f32 	%f127, %f116, 0f3FB8AA3B, %f111;
	sub.f32 	%f128, %f111, %f127;
	fma.rn.f32 	%f129, %f116, 0f3FB8AA3B, %f128;
	fma.rn.f32 	%f130, %f122, 0f3FB8AA3B, %f129;
	fma.rn.f32 	%f131, %f116, 0f32A55E34, %f130;
	mul.f32 	%f132, %f126, 0f40400000;
	fma.rn.f32 	%f133, %f132, %f122, %f131;
	fma.rn.f32 	%f134, %f126, %f116, %f133;
	add.rn.f32 	%f135, %f127, %f134;
	neg.f32 	%f136, %f127;
	add.rn.f32 	%f137, %f135, %f136;
	neg.f32 	%f138, %f137;
	add.rn.f32 	%f139, %f134, %f138;
	mul.rn.f32 	%f140, %f135, %f1;
	neg.f32 	%f141, %f140;
	fma.rn.f32 	%f142, %f135, %f1, %f141;
	fma.rn.f32 	%f143, %f139, %f1, %f142;
	cvt.rni.f32.f32 	%f144, %f140;
	sub.f32 	%f145, %f140, %f144;
	add.f32 	%f146, %f145, %f143;
	fma.rn.f32 	%f147, %f146, 0f391FCB8E, 0f3AAF85ED;
	fma.rn.f32 	%f148, %f147, %f146, 0f3C1D9856;
	fma.rn.f32 	%f149, %f148, %f146, 0f3D6357BB;
	fma.rn.f32 	%f150, %f149, %f146, 0f3E75FDEC;
	fma.rn.f32 	%f151, %f150, %f146, 0f3F317218;
	fma.rn.f32 	%f152, %f151, %f146, 0f3F800000;
	cvt.rzi.s32.f32 	%r39, %f144;
	setp.gt.f32 	%p7, %f144, 0f00000000;
	selp.b32 	%r40, 0, -2097152000, %p7;
	add.s32 	%r41, %r40, 2130706432;
	mov.b32 	%f153, %r41;
	mul.f32 	%f154, %f152, %f153;
	shl.b32 	%r42, %r39, 23;
	sub.s32 	%r43, %r42, %r40;
	mov.b32 	%f155, %r43;
	mul.f32 	%f156, %f154, %f155;
	abs.f32 	%f157, %f140;
	setp.gt.f32 	%p8, %f157, 0f43180000;
	setp.lt.f32 	%p9, %f140, 0f00000000;
	selp.f32 	%f158, 0f00000000, 0f7F800000, %p9;
	selp.f32 	%f94, %f158, %f156, %p8;
	setp.eq.f32 	%p10, %f92, 0f3F800000;
	or.pred  	%p11, %p5, %p10;
	mov.f32 	%f560, 0f3F800000;
	@%p11 bra 	$L__BB0_84;
	setp.num.f32 	%p12, %f3, %f3;
	setp.num.f32 	%p13, %f93, %f93;
	and.pred  	%p14, %p13, %p12;
	@%p14 bra 	$L__BB0_79;
	add.rn.f32 	%f560, %f92, %f1;
	bra.uni 	$L__BB0_84;
$L__BB0_7:
	add.s32 	%r2, %r28, -1;
	and.b32  	%r3, %r28, 15;
	and.b32  	%r4, %r28, 7;
	and.b32  	%r5, %r28, 1;
	and.b32  	%r6, %r28, 2147483646;
	and.b32  	%r7, %r28, 3;
	mov.b32 	%r103, 0;
	mov.f32 	%f537, 0f00000000;
	add.s64 	%rd8, %rd1, 4;
$L__BB0_8:
	mul.wide.u32 	%rd19, %r103, 4;
	add.s64 	%rd20, %rd3, %rd19;
	ld.global.f32 	%f165, [%rd20];
	abs.f32 	%f166, %f165;
	setp.lt.f32 	%p26, %f166, 0f00800000;
	mul.f32 	%f167, %f166, 0f4B800000;
	selp.f32 	%f168, %f167, %f166, %p26;
	selp.f32 	%f169, 0fC1C00000, 0f00000000, %p26;
	mov.b32 	%r50, %f168;
	add.s32 	%r51, %r50, -1060439283;
	and.b32  	%r52, %r51, -8388608;
	sub.s32 	%r53, %r50, %r52;
	mov.b32 	%f170, %r53;
	cvt.rn.f32.s32 	%f171, %r52;
	fma.rn.f32 	%f172, %f171, 0f34000000, %f169;
	add.f32 	%f173, %f170, 0fBF800000;
	add.f32 	%f174, %f170, 0f3F800000;
	rcp.approx.ftz.f32 	%f175, %f174;
	add.f32 	%f176, %f173, %f173;
	mul.f32 	%f177, %f176, %f175;
	mul.f32 	%f178, %f177, %f177;
	sub.f32 	%f179, %f173, %f177;
	add.f32 	%f180, %f179, %f179;
	neg.f32 	%f181, %f177;
	fma.rn.f32 	%f182, %f181, %f173, %f180;
	mul.rn.f32 	%f183, %f175, %f182;
	fma.rn.f32 	%f184, %f178, 0f3A2C32E4, 0f3B52E7DB;
	fma.rn.f32 	%f185, %f184, %f178, 0f3C93BB73;
	fma.rn.f32 	%f186, %f185, %f178, 0f3DF6384F;
	mul.rn.f32 	%f187, %f186, %f178;
	fma.rn.f32 	%f188, %f177, 0f3FB8AA3B, %f172;
	sub.f32 	%f189, %f172, %f188;
	fma.rn.f32 	%f190, %f177, 0f3FB8AA3B, %f189;
	fma.rn.f32 	%f191, %f183, 0f3FB8AA3B, %f190;
	fma.rn.f32 	%f192, %f177, 0f32A55E34, %f191;
	mul.f32 	%f193, %f187, 0f40400000;
	fma.rn.f32 	%f194, %f193, %f183, %f192;
	fma.rn.f32 	%f195, %f187, %f177, %f194;
	add.rn.f32 	%f7, %f188, %f195;
	neg.f32 	%f196, %f188;
	add.rn.f32 	%f197, %f7, %f196;
	neg.f32 	%f198, %f197;
	add.rn.f32 	%f8, %f195, %f198;
	setp.eq.f32 	%p27, %f165, 0f3F800000;
	setp.eq.f32 	%p28, %f165, 0f00000000;
	setp.eq.f32 	%p29, %f166, 0f7F800000;
	or.pred  	%p1, %p28, %p29;
	add.f32 	%f9, %f165, %f165;
	mov.b32 	%r9, %f9;
	and.b32  	%r54, %r9, 2147483647;
	mov.b32 	%f10, %r54;
	@%p27 bra 	$L__BB0_41;
	setp.lt.f32 	%p30, %f165, 0f00000000;
	@%p30 bra 	$L__BB0_54;
	setp.eq.s32 	%p31, %r2, 0;
	mov.f32 	%f545, 0f00000000;
	mov.b32 	%r105, 0;
	@%p31 bra 	$L__BB0_24;
	mov.f32 	%f545, 0f00000000;
	mov.b32 	%r104, 0;
	mov.u64 	%rd35, %rd8;
$L__BB0_12:
	ld.global.f32 	%f12, [%rd35+-4];
	cvt.rn.f32.u32 	%f13, %r104;
	setp.eq.s32 	%p32, %r104, 0;
	mov.f32 	%f539, 0f3F800000;
	@%p32 bra 	$L__BB0_18;
	setp.nan.f32 	%p33, %f166, %f166;
	abs.f32 	%f203, %f13;
	setp.nan.f32 	%p34, %f203, %f203;
	or.pred  	%p35, %p33, %p34;
	@%p35 bra 	$L__BB0_17;
	@%p1 bra 	$L__BB0_16;
	mul.rn.f32 	%f204, %f7, %f13;
	cvt.rni.f32.f32 	%f205, %f204;
	sub.f32 	%f206, %f204, %f205;
	neg.f32 	%f207, %f204;
	fma.rn.f32 	%f208, %f7, %f13, %f207;
	fma.rn.f32 	%f209, %f8, %f13, %f208;
	add.f32 	%f210, %f206, %f209;
	setp.gt.f32 	%p36, %f205, 0f00000000;
	selp.b32 	%r57, 0, -2097152000, %p36;
	setp.eq.f32 	%p37, %f165, 0fBF800000;
	setp.eq.f32 	%p38, %f203, 0f7F800000;
	setp.lt.f32 	%p39, %f204, 0f00000000;
	selp.f32 	%f211, 0f00000000, 0f7F800000, %p39;
	abs.f32 	%f212, %f204;
	setp.gt.f32 	%p40, %f212, 0f43180000;
	cvt.rzi.s32.f32 	%r58, %f205;
	shl.b32 	%r59, %r58, 23;
	sub.s32 	%r60, %r59, %r57;
	mov.b32 	%f213, %r60;
	add.s32 	%r61, %r57, 2130706432;
	mov.b32 	%f214, %r61;
	fma.rn.f32 	%f215, %f210, 0f391FCB8E, 0f3AAF85ED;
	fma.rn.f32 	%f216, %f215, %f210, 0f3C1D9856;
	fma.rn.f32 	%f217, %f216, %f210, 0f3D6357BB;
	fma.rn.f32 	%f218, %f217, %f210, 0f3E75FDEC;
	fma.rn.f32 	%f219, %f218, %f210, 0f3F317218;
	fma.rn.f32 	%f220, %f219, %f210, 0f3F800000;
	mul.f32 	%f221, %f220, %f214;
	mul.f32 	%f222, %f221, %f213;
	selp.f32 	%f223, %f211, %f222, %p40;
	selp.f32 	%f224, 0f3F800000, %f223, %p38;
	selp.f32 	%f539, %f224, %f223, %p37;
	bra.uni 	$L__BB0_18;
$L__BB0_16:
	mul.f32 	%f225, %f13, 0f3F000000;
	cvt.rzi.f32.f32 	%f226, %f225;
	add.f32 	%f227, %f226, %f226;
	sub.f32 	%f228, %f13, %f227;
	abs.f32 	%f229, %f228;
	setp.neu.f32 	%p41, %f229, 0f3F800000;
	selp.f32 	%f539, %f10, %f9, %p41;
	bra.uni 	$L__BB0_18;
$L__BB0_17:
	add.rn.f32 	%f539, %f165, %f13;
$L__BB0_18:
	setp.nan.f32 	%p42, %f166, %f166;
	mul.f32 	%f230, %f12, %f539;
	abs.f32 	%f231, %f230;
	setp.gt.f32 	%p43, %f231, 0f60AD78EC;
	selp.f32 	%f232, 0f00000000, %f230, %p43;
	add.f32 	%f19, %f545, %f232;
	ld.global.f32 	%f20, [%rd35];
	add.s32 	%r11, %r104, 1;
	cvt.rn.f32.u32 	%f21, %r11;
	abs.f32 	%f233, %f21;
	setp.nan.f32 	%p44, %f233, %f233;
	or.pred  	%p45, %p42, %p44;
	@%p45 bra 	$L__BB0_22;
	@%p1 bra 	$L__BB0_21;
	mul.rn.f32 	%f234, %f7, %f21;
	cvt.rni.f32.f32 	%f235, %f234;
	sub.f32 	%f236, %f234, %f235;
	neg.f32 	%f237, %f234;
	fma.rn.f32 	%f238, %f7, %f21, %f237;
	fma.rn.f32 	%f239, %f8, %f21, %f238;
	add.f32 	%f240, %f236, %f239;
	setp.gt.f32 	%p46, %f235, 0f00000000;
	selp.b32 	%r62, 0, -2097152000, %p46;
	setp.eq.f32 	%p47, %f165, 0fBF800000;
	setp.eq.f32 	%p48, %f233, 0f7F800000;
	setp.lt.f32 	%p49, %f234, 0f00000000;
	selp.f32 	%f241, 0f00000000, 0f7F800000, %p49;
	abs.f32 	%f242, %f234;
	setp.gt.f32 	%p50, %f242, 0f43180000;
	cvt.rzi.s32.f32 	%r63, %f235;
	shl.b32 	%r64, %r63, 23;
	sub.s32 	%r65, %r64, %r62;
	mov.b32 	%f243, %r65;
	add.s32 	%r66, %r62, 2130706432;
	mov.b32 	%f244, %r66;
	fma.rn.f32 	%f245, %f240, 0f391FCB8E, 0f3AAF85ED;
	fma.rn.f32 	%f246, %f245, %f240, 0f3C1D9856;
	fma.rn.f32 	%f247, %f246, %f240, 0f3D6357BB;
	fma.rn.f32 	%f248, %f247, %f240, 0f3E75FDEC;
	fma.rn.f32 	%f249, %f248, %f240, 0f3F317218;
	fma.rn.f32 	%f250, %f249, %f240, 0f3F800000;
	mul.f32 	%f251, %f250, %f244;
	mul.f32 	%f252, %f251, %f243;
	selp.f32 	%f253, %f241, %f252, %p50;
	selp.f32 	%f254, 0f3F800000, %f253, %p48;
	selp.f32 	%f540, %f254, %f253, %p47;
	bra.uni 	$L__BB0_23;
$L__BB0_21:
	mul.f32 	%f255, %f21, 0f3F000000;
	cvt.rzi.f32.f32 	%f256, %f255;
	add.f32 	%f257, %f256, %f256;
	sub.f32 	%f258, %f21, %f257;
	abs.f32 	%f259, %f258;
	setp.neu.f32 	%p51, %f259, 0f3F800000;
	selp.f32 	%f540, %f10, %f9, %p51;
	bra.uni 	$L__BB0_23;
$L__BB0_22:
	add.rn.f32 	%f540, %f165, %f21;
$L__BB0_23:
	mul.f32 	%f260, %f20, %f540;
	abs.f32 	%f261, %f260;
	setp.gt.f32 	%p52, %f261, 0f60AD78EC;
	selp.f32 	%f262, 0f00000000, %f260, %p52;
	add.f32 	%f545, %f19, %f262;
	add.s64 	%rd35, %rd35, 8;
	add.s32 	%r104, %r11, 1;
	setp.eq.s32 	%p53, %r104, %r6;
	mov.u32 	%r105, %r6;
	@%p53 bra 	$L__BB0_24;
	bra.uni 	$L__BB0_12;
$L__BB0_24:
	setp.eq.s32 	%p54, %r5, 0;
	@%p54 bra 	$L__BB0_40;
	mul.wide.u32 	%rd21, %r105, 4;
	add.s64 	%rd22, %rd1, %rd21;
	ld.global.f32 	%f36, [%rd22];
	cvt.rn.f32.u32 	%f37, %r105;
	setp.eq.s32 	%p55, %r105, 0;
	mov.f32 	%f544, 0f3F800000;
	@%p55 bra 	$L__BB0_39;
	setp.nan.f32 	%p56, %f166, %f166;
	abs.f32 	%f264, %f37;
	setp.nan.f32 	%p57, %f264, %f264;
	or.pred  	%p58, %p56, %p57;
	@%p58 bra 	$L__BB0_38;
	@%p1 bra 	$L__BB0_37;
	mul.rn.f32 	%f265, %f7, %f37;
	cvt.rni.f32.f32 	%f266, %f265;
	sub.f32 	%f267, %f265, %f266;
	neg.f32 	%f268, %f265;
	fma.rn.f32 	%f269, %f7, %f37, %f268;
	fma.rn.f32 	%f270, %f8, %f37, %f269;
	add.f32 	%f271, %f267, %f270;
	setp.gt.f32 	%p59, %f266, 0f00000000;
	selp.b32 	%r67, 0, -2097152000, %p59;
	setp.eq.f32 	%p60, %f165, 0fBF800000;
	setp.eq.f32 	%p61, %f264, 0f7F800000;
	setp.lt.f32 	%p62, %f265, 0f00000000;
	selp.f32 	%f272, 0f00000000, 0f7F800000, %p62;
	abs.f32 	%f273, %f265;
	setp.gt.f32 	%p63, %f273, 0f43180000;
	cvt.rzi.s32.f32 	%r68, %f266;
	shl.b32 	%r69, %r68, 23;
	sub.s32 	%r70, %r69, %r67;
	mov.b32 	%f274, %r70;
	add.s32 	%r71, %r67, 2130706432;
	mov.b32 	%f275, %r71;
	fma.rn.f32 	%f276, %f271, 0f391FCB8E, 0f3AAF85ED;
	fma.rn.f32 	%f277, %f276, %f271, 0f3C1D9856;
	fma.rn.f32 	%f278, %f277, %f271, 0f3D6357BB;
	fma.rn.f32 	%f279, %f278, %f271, 0f3E75FDEC;
	fma.rn.f32 	%f280, %f279, %f271, 0f3F317218;
	fma.rn.f32 	%f281, %f280, %f271, 0f3F800000;
	mul.f32 	%f282, %f281, %f275;
	mul.f32 	%f283, %f282, %f274;
	selp.f32 	%f284, %f272, %f283, %p63;
	selp.f32 	%f285, 0f3F800000, %f284, %p61;
	selp.f32 	%f544, %f285, %f284, %p60;
	bra.uni 	$L__BB0_39;
$L__BB0_29:
	setp.nan.f32 	%p153, %f166, %f166;
	abs.f32 	%f533, %f1;
	setp.nan.f32 	%p154, %f533, %f533;
	or.pred  	%p155, %p153, %p154;
	@%p155 bra 	$L__BB0_35;
	@%p1 bra 	$L__BB0_34;
	setp.eq.f32 	%p156, %f165, 0fBF800000;
	setp.eq.f32 	%p157, %f533, 0f7F800000;
	and.pred  	%p158, %p156, %p157;
	@%p158 bra 	$L__BB0_36;
	setp.geu.f32 	%p159, %f165, 0f00000000;
	mov.f32 	%f541, %f46;
	@%p159 bra 	$L__BB0_36;
	setp.neu.f32 	%p160, %f2, 0f3F800000;
	neg.f32 	%f535, %f46;
	selp.f32 	%f541, %f46, %f535, %p160;
	bra.uni 	$L__BB0_36;
$L__BB0_34:
	setp.lt.s32 	%p161, %r1, 0;
	setp.neu.f32 	%p162, %f2, 0f3F800000;
	xor.b32  	%r99, %r9, 2139095040;
	selp.b32 	%r100, %r99, %r9, %p161;
	and.b32  	%r101, %r100, 2147483647;
	selp.b32 	%r102, %r101, %r100, %p162;
	mov.b32 	%f541, %r102;
	bra.uni 	$L__BB0_36;
$L__BB0_35:
	add.rn.f32 	%f541, %f165, %f1;
$L__BB0_36:
	fma.rn.f32 	%f537, %f45, %f541, %f537;
	st.global.f32 	[%rd4], %f537;
	add.s32 	%r103, %r103, 1;
	setp.eq.s32 	%p163, %r103, %r29;
	@%p163 bra 	$L__BB0_85;
	bra.uni 	$L__BB0_8;
$L__BB0_37:
	mul.f32 	%f286, %f37, 0f3F000000;
	cvt.rzi.f32.f32 	%f287, %f286;
	add.f32 	%f288, %f287, %f287;
	sub.f32 	%f289, %f37, %f288;
	abs.f32 	%f290, %f289;
	setp.neu.f32 	%p64, %f290, 0f3F800000;
	selp.f32 	%f544, %f10, %f9, %p64;
	bra.uni 	$L__BB0_39;
$L__BB0_38:
	add.rn.f32 	%f544, %f165, %f37;
$L__BB0_39:
	mul.f32 	%f291, %f36, %f544;
	abs.f32 	%f292, %f291;
	setp.gt.f32 	%p65, %f292, 0f60AD78EC;
	selp.f32 	%f293, 0f00000000, %f291, %p65;
	add.f32 	%f545, %f545, %f293;
$L__BB0_40:
	setp.eq.f32 	%p147, %f165, 0f3F800000;
	setp.eq.s32 	%p148, %r1, 0;
	mul.wide.u32 	%rd33, %r103, 4;
	add.s64 	%rd34, %rd2, %rd33;
	ld.global.f32 	%f513, [%rd34];
	sub.f32 	%f45, %f545, %f513;
	mul.rn.f32 	%f514, %f7, %f1;
	neg.f32 	%f515, %f514;
	fma.rn.f32 	%f516, %f7, %f1, %f515;
	fma.rn.f32 	%f517, %f8, %f1, %f516;
	cvt.rni.f32.f32 	%f518, %f514;
	sub.f32 	%f519, %f514, %f518;
	add.f32 	%f520, %f519, %f517;
	fma.rn.f32 	%f521, %f520, 0f391FCB8E, 0f3AAF85ED;
	fma.rn.f32 	%f522, %f521, %f520, 0f3C1D9856;
	fma.rn.f32 	%f523, %f522, %f520, 0f3D6357BB;
	fma.rn.f32 	%f524, %f523, %f520, 0f3E75FDEC;
	fma.rn.f32 	%f525, %f524, %f520, 0f3F317218;
	fma.rn.f32 	%f526, %f525, %f520, 0f3F800000;
	cvt.rzi.s32.f32 	%r94, %f518;
	setp.gt.f32 	%p149, %f518, 0f00000000;
	selp.b32 	%r95, 0, -2097152000, %p149;
	add.s32 	%r96, %r95, 2130706432;
	mov.b32 	%f527, %r96;
	mul.f32 	%f528, %f526, %f527;
	shl.b32 	%r97, %r94, 23;
	sub.s32 	%r98, %r97, %r95;
	mov.b32 	%f529, %r98;
	mul.f32 	%f530, %f528, %f529;
	abs.f32 	%f531, %f514;
	setp.gt.f32 	%p150, %f531, 0f43180000;
	setp.lt.f32 	%p151, %f514, 0f00000000;
	selp.f32 	%f532, 0f00000000, 0f7F800000, %p151;
	selp.f32 	%f46, %f532, %f530, %p150;
	or.pred  	%p152, %p148, %p147;
	mov.f32 	%f541, 0f3F800000;
	@%p152 bra 	$L__BB0_36;
	bra.uni 	$L__BB0_29;
$L__BB0_41:
	setp.lt.u32 	%p107, %r28, 16;
	mov.f32 	%f545, 0f00000000;
	mov.b32 	%r108, 0;
	@%p107 bra 	$L__BB0_44;
	mov.f32 	%f545, 0f00000000;
	mov.b32 	%r106, 0;
$L__BB0_43:
	.pragma "nounroll";
	mul.wide.u32 	%rd26, %r106, 4;
	add.s64 	%rd27, %rd1, %rd26;
	ld.global.f32 	%f392, [%rd27];
	abs.f32 	%f393, %f392;
	setp.gt.f32 	%p108, %f393, 0f60AD78EC;
	selp.f32 	%f394, 0f00000000, %f392, %p108;
	add.f32 	%f395, %f545, %f394;
	ld.global.f32 	%f396, [%rd27+4];
	abs.f32 	%f397, %f396;
	setp.gt.f32 	%p109, %f397, 0f60AD78EC;
	selp.f32 	%f398, 0f00000000, %f396, %p109;
	add.f32 	%f399, %f395, %f398;
	ld.global.f32 	%f400, [%rd27+8];
	abs.f32 	%f401, %f400;
	setp.gt.f32 	%p110, %f401, 0f60AD78EC;
	selp.f32 	%f402, 0f00000000, %f400, %p110;
	add.f32 	%f403, %f399, %f402;
	ld.global.f32 	%f404, [%rd27+12];
	abs.f32 	%f405, %f404;
	setp.gt.f32 	%p111, %f405, 0f60AD78EC;
	selp.f32 	%f406, 0f00000000, %f404, %p111;
	add.f32 	%f407, %f403, %f406;
	ld.global.f32 	%f408, [%rd27+16];
	abs.f32 	%f409, %f408;
	setp.gt.f32 	%p112, %f409, 0f60AD78EC;
	selp.f32 	%f410, 0f00000000, %f408, %p112;
	add.f32 	%f411, %f407, %f410;
	ld.global.f32 	%f412, [%rd27+20];
	abs.f32 	%f413, %f412;
	setp.gt.f32 	%p113, %f413, 0f60AD78EC;
	selp.f32 	%f414, 0f00000000, %f412, %p113;
	add.f32 	%f415, %f411, %f414;
	ld.global.f32 	%f416, [%rd27+24];
	abs.f32 	%f417, %f416;
	setp.gt.f32 	%p114, %f417, 0f60AD78EC;
	selp.f32 	%f418, 0f00000000, %f416, %p114;
	add.f32 	%f419, %f415, %f418;
	ld.global.f32 	%f420, [%rd27+28];
	abs.f32 	%f421, %f420;
	setp.gt.f32 	%p115, %f421, 0f60AD78EC;
	selp.f32 	%f422, 0f00000000, %f420, %p115;
	add.f32 	%f423, %f419, %f422;
	ld.global.f32 	%f424, [%rd27+32];
	abs.f32 	%f425, %f424;
	setp.gt.f32 	%p116, %f425, 0f60AD78EC;
	selp.f32 	%f426, 0f00000000, %f424, %p116;
	add.f32 	%f427, %f423, %f426;
	ld.global.f32 	%f428, [%rd27+36];
	abs.f32 	%f429, %f428;
	setp.gt.f32 	%p117, %f429, 0f60AD78EC;
	selp.f32 	%f430, 0f00000000, %f428, %p117;
	add.f32 	%f431, %f427, %f430;
	ld.global.f32 	%f432, [%rd27+40];
	abs.f32 	%f433, %f432;
	setp.gt.f32 	%p118, %f433, 0f60AD78EC;
	selp.f32 	%f434, 0f00000000, %f432, %p118;
	add.f32 	%f435, %f431, %f434;
	ld.global.f32 	%f436, [%rd27+44];
	abs.f32 	%f437, %f436;
	setp.gt.f32 	%p119, %f437, 0f60AD78EC;
	selp.f32 	%f438, 0f00000000, %f436, %p119;
	add.f32 	%f439, %f435, %f438;
	ld.global.f32 	%f440, [%rd27+48];
	abs.f32 	%f441, %f440;
	setp.gt.f32 	%p120, %f441, 0f60AD78EC;
	selp.f32 	%f442, 0f00000000, %f440, %p120;
	add.f32 	%f443, %f439, %f442;
	ld.global.f32 	%f444, [%rd27+52];
	abs.f32 	%f445, %f444;
	setp.gt.f32 	%p121, %f445, 0f60AD78EC;
	selp.f32 	%f446, 0f00000000, %f444, %p121;
	add.f32 	%f447, %f443, %f446;
	ld.global.f32 	%f448, [%rd27+56];
	abs.f32 	%f449, %f448;
	setp.gt.f32 	%p122, %f449, 0f60AD78EC;
	selp.f32 	%f450, 0f00000000, %f448, %p122;
	add.f32 	%f451, %f447, %f450;
	ld.global.f32 	%f452, [%rd27+60];
	abs.f32 	%f453, %f452;
	setp.gt.f32 	%p123, %f453, 0f60AD78EC;
	selp.f32 	%f454, 0f00000000, %f452, %p123;
	add.f32 	%f545, %f451, %f454;
	add.s32 	%r106, %r106, 16;
	and.b32  	%r108, %r28, 2147483632;
	setp.ne.s32 	%p124, %r106, %r108;
	@%p124 bra 	$L__BB0_43;
$L__BB0_44:
	setp.eq.s32 	%p125, %r3, 0;
	@%p125 bra 	$L__BB0_40;
	add.s32 	%r92, %r3, -1;
	setp.lt.u32 	%p126, %r92, 7;
	@%p126 bra 	$L__BB0_47;
	mul.wide.u32 	%rd28, %r108, 4;
	add.s64 	%rd29, %rd1, %rd28;
	ld.global.f32 	%f456, [%rd29];
	abs.f32 	%f457, %f456;
	setp.gt.f32 	%p127, %f457, 0f60AD78EC;
	selp.f32 	%f458, 0f00000000, %f456, %p127;
	add.f32 	%f459, %f545, %f458;
	ld.global.f32 	%f460, [%rd29+4];
	abs.f32 	%f461, %f460;
	setp.gt.f32 	%p128, %f461, 0f60AD78EC;
	selp.f32 	%f462, 0f00000000, %f460, %p128;
	add.f32 	%f463, %f459, %f462;
	ld.global.f32 	%f464, [%rd29+8];
	abs.f32 	%f465, %f464;
	setp.gt.f32 	%p129, %f465, 0f60AD78EC;
	selp.f32 	%f466, 0f00000000, %f464, %p129;
	add.f32 	%f467, %f463, %f466;
	ld.global.f32 	%f468, [%rd29+12];
	abs.f32 	%f469, %f468;
	setp.gt.f32 	%p130, %f469, 0f60AD78EC;
	selp.f32 	%f470, 0f00000000, %f468, %p130;
	add.f32 	%f471, %f467, %f470;
	ld.global.f32 	%f472, [%rd29+16];
	abs.f32 	%f473, %f472;
	setp.gt.f32 	%p131, %f473, 0f60AD78EC;
	selp.f32 	%f474, 0f00000000, %f472, %p131;
	add.f32 	%f475, %f471, %f474;
	ld.global.f32 	%f476, [%rd29+20];
	abs.f32 	%f477, %f476;
	setp.gt.f32 	%p132, %f477, 0f60AD78EC;
	selp.f32 	%f478, 0f00000000, %f476, %p132;
	add.f32 	%f479, %f475, %f478;
	ld.global.f32 	%f480, [%rd29+24];
	abs.f32 	%f481, %f480;
	setp.gt.f32 	%p133, %f481, 0f60AD78EC;
	selp.f32 	%f482, 0f00000000, %f480, %p133;
	add.f32 	%f483, %f479, %f482;
	ld.global.f32 	%f484, [%rd29+28];
	abs.f32 	%f485, %f484;
	setp.gt.f32 	%p134, %f485, 0f60AD78EC;
	selp.f32 	%f486, 0f00000000, %f484, %p134;
	add.f32 	%f545, %f483, %f486;
	add.s32 	%r108, %r108, 8;
$L__BB0_47:
	setp.eq.s32 	%p135, %r4, 0;
	@%p135 bra 	$L__BB0_40;
	add.s32 	%r93, %r4, -1;
	setp.lt.u32 	%p136, %r93, 3;
	@%p136 bra 	$L__BB0_50;
	mul.wide.u32 	%rd30, %r108, 4;
	add.s64 	%rd31, %rd1, %rd30;
	ld.global.f32 	%f488, [%rd31];
	abs.f32 	%f489, %f488;
	setp.gt.f32 	%p137, %f489, 0f60AD78EC;
	selp.f32 	%f490, 0f00000000, %f488, %p137;
	add.f32 	%f491, %f545, %f490;
	ld.global.f32 	%f492, [%rd31+4];
	abs.f32 	%f493, %f492;
	setp.gt.f32 	%p138, %f493, 0f60AD78EC;
	selp.f32 	%f494, 0f00000000, %f492, %p138;
	add.f32 	%f495, %f491, %f494;
	ld.global.f32 	%f496, [%rd31+8];
	abs.f32 	%f497, %f496;
	setp.gt.f32 	%p139, %f497, 0f60AD78EC;
	selp.f32 	%f498, 0f00000000, %f496, %p139;
	add.f32 	%f499, %f495, %f498;
	ld.global.f32 	%f500, [%rd31+12];
	abs.f32 	%f501, %f500;
	setp.gt.f32 	%p140, %f501, 0f60AD78EC;
	selp.f32 	%f502, 0f00000000, %f500, %p140;
	add.f32 	%f545, %f499, %f502;
	add.s32 	%r108, %r108, 4;
$L__BB0_50:
	setp.eq.s32 	%p141, %r7, 0;
	@%p141 bra 	$L__BB0_40;
	setp.eq.s32 	%p142, %r7, 1;
	mul.wide.u32 	%rd32, %r108, 4;
	add.s64 	%rd7, %rd1, %rd32;
	ld.global.f32 	%f503, [%rd7];
	abs.f32 	%f504, %f503;
	setp.gt.f32 	%p143, %f504, 0f60AD78EC;
	selp.f32 	%f505, 0f00000000, %f503, %p143;
	add.f32 	%f545, %f545, %f505;
	@%p142 bra 	$L__BB0_40;
	setp.eq.s32 	%p144, %r7, 2;
	ld.global.f32 	%f506, [%rd7+4];
	abs.f32 	%f507, %f506;
	setp.gt.f32 	%p145, %f507, 0f60AD78EC;
	selp.f32 	%f508, 0f00000000, %f506, %p145;
	add.f32 	%f545, %f545, %f508;
	@%p144 bra 	$L__BB0_40;
	ld.global.f32 	%f509, [%rd7+8];
	abs.f32 	%f510, %f509;
	setp.gt.f32 	%p146, %f510, 0f60AD78EC;
	selp.f32 	%f511, 0f00000000, %f509, %p146;
	add.f32 	%f545, %f545, %f511;
	bra.uni 	$L__BB0_40;
$L__BB0_54:
	setp.eq.s32 	%p66, %r2, 0;
	mov.f32 	%f545, 0f00000000;
	mov.b32 	%r111, 0;
	@%p66 bra 	$L__BB0_70;
	mov.f32 	%f545, 0f00000000;
	mov.b32 	%r110, 0;
$L__BB0_56:
	mul.wide.u32 	%rd23, %r110, 4;
	add.s64 	%rd9, %rd1, %rd23;
	ld.global.f32 	%f61, [%rd9];
	cvt.rn.f32.u32 	%f62, %r110;
	mul.f32 	%f298, %f62, 0f3F000000;
	cvt.rzi.f32.f32 	%f299, %f298;
	add.f32 	%f300, %f299, %f299;
	sub.f32 	%f301, %f62, %f300;
	abs.f32 	%f63, %f301;
	setp.eq.s32 	%p67, %r110, 0;
	mov.f32 	%f554, 0f3F800000;
	@%p67 bra 	$L__BB0_63;
	setp.nan.f32 	%p68, %f166, %f166;
	abs.f32 	%f302, %f62;
	setp.nan.f32 	%p69, %f302, %f302;
	or.pred  	%p70, %p68, %p69;
	@%p70 bra 	$L__BB0_62;
	@%p1 bra 	$L__BB0_61;
	setp.eq.f32 	%p71, %f165, 0fBF800000;
	setp.eq.f32 	%p72, %f302, 0f7F800000;
	and.pred  	%p73, %p71, %p72;
	@%p73 bra 	$L__BB0_63;
	mul.rn.f32 	%f304, %f7, %f62;
	cvt.rni.f32.f32 	%f305, %f304;
	sub.f32 	%f306, %f304, %f305;
	neg.f32 	%f307, %f304;
	fma.rn.f32 	%f308, %f7, %f62, %f307;
	fma.rn.f32 	%f309, %f8, %f62, %f308;
	add.f32 	%f310, %f306, %f309;
	setp.gt.f32 	%p74, %f305, 0f00000000;
	selp.b32 	%r74, 0, -2097152000, %p74;
	setp.lt.f32 	%p75, %f304, 0f00000000;
	selp.f32 	%f311, 0f00000000, 0f7F800000, %p75;
	abs.f32 	%f312, %f304;
	setp.gt.f32 	%p76, %f312, 0f43180000;
	cvt.rzi.s32.f32 	%r75, %f305;
	shl.b32 	%r76, %r75, 23;
	sub.s32 	%r77, %r76, %r74;
	mov.b32 	%f313, %r77;
	add.s32 	%r78, %r74, 2130706432;
	mov.b32 	%f314, %r78;
	fma.rn.f32 	%f315, %f310, 0f391FCB8E, 0f3AAF85ED;
	fma.rn.f32 	%f316, %f315, %f310, 0f3C1D9856;
	fma.rn.f32 	%f317, %f316, %f310, 0f3D6357BB;
	fma.rn.f32 	%f318, %f317, %f310, 0f3E75FDEC;
	fma.rn.f32 	%f319, %f318, %f310, 0f3F317218;
	fma.rn.f32 	%f320, %f319, %f310, 0f3F800000;
	mul.f32 	%f321, %f320, %f314;
	mul.f32 	%f322, %f321, %f313;
	selp.f32 	%f323, %f311, %f322, %p76;
	setp.neu.f32 	%p77, %f63, 0f3F800000;
	neg.f32 	%f324, %f323;
	selp.f32 	%f554, %f323, %f324, %p77;
	bra.uni 	$L__BB0_63;
$L__BB0_61:
	setp.neu.f32 	%p78, %f63, 0f3F800000;
	selp.f32 	%f554, %f10, %f9, %p78;
	bra.uni 	$L__BB0_63;
$L__BB0_62:
	add.rn.f32 	%f554, %f165, %f62;
$L__BB0_63:
	setp.nan.f32 	%p79, %f166, %f166;
	mul.f32 	%f325, %f61, %f554;
	abs.f32 	%f326, %f325;
	setp.gt.f32 	%p80, %f326, 0f60AD78EC;
	selp.f32 	%f327, 0f00000000, %f325, %p80;
	add.f32 	%f69, %f545, %f327;
	add.s32 	%r79, %r110, 1;
	ld.global.f32 	%f70, [%rd9+4];
	cvt.rn.f32.u32 	%f71, %r79;
	mul.f32 	%f328, %f71, 0f3F000000;
	cvt.rzi.f32.f32 	%f329, %f328;
	add.f32 	%f330, %f329, %f329;
	sub.f32 	%f331, %f71, %f330;
	abs.f32 	%f72, %f331;
	abs.f32 	%f332, %f71;
	setp.nan.f32 	%p81, %f332, %f332;
	or.pred  	%p82, %p79, %p81;
	@%p82 bra 	$L__BB0_68;
	@%p1 bra 	$L__BB0_67;
	setp.eq.f32 	%p83, %f165, 0fBF800000;
	setp.eq.f32 	%p84, %f332, 0f7F800000;
	and.pred  	%p85, %p83, %p84;
	mov.f32 	%f555, 0f3F800000;
	@%p85 bra 	$L__BB0_69;
	mul.rn.f32 	%f334, %f7, %f71;
	cvt.rni.f32.f32 	%f335, %f334;
	sub.f32 	%f336, %f334, %f335;
	neg.f32 	%f337, %f334;
	fma.rn.f32 	%f338, %f7, %f71, %f337;
	fma.rn.f32 	%f339, %f8, %f71, %f338;
	add.f32 	%f340, %f336, %f339;
	setp.gt.f32 	%p86, %f335, 0f00000000;
	selp.b32 	%r80, 0, -2097152000, %p86;
	setp.lt.f32 	%p87, %f334, 0f00000000;
	selp.f32 	%f341, 0f00000000, 0f7F800000, %p87;
	abs.f32 	%f342, %f334;
	setp.gt.f32 	%p88, %f342, 0f43180000;
	cvt.rzi.s32.f32 	%r81, %f335;
	shl.b32 	%r82, %r81, 23;
	sub.s32 	%r83, %r82, %r80;
	mov.b32 	%f343, %r83;
	add.s32 	%r84, %r80, 2130706432;
	mov.b32 	%f344, %r84;
	fma.rn.f32 	%f345, %f340, 0f391FCB8E, 0f3AAF85ED;
	fma.rn.f32 	%f346, %f345, %f340, 0f3C1D9856;
	fma.rn.f32 	%f347, %f346, %f340, 0f3D6357BB;
	fma.rn.f32 	%f348, %f347, %f340, 0f3E75FDEC;
	fma.rn.f32 	%f349, %f348, %f340, 0f3F317218;
	fma.rn.f32 	%f350, %f349, %f340, 0f3F800000;
	mul.f32 	%f351, %f350, %f344;
	mul.f32 	%f352, %f351, %f343;
	selp.f32 	%f353, %f341, %f352, %p88;
	setp.neu.f32 	%p89, %f72, 0f3F800000;
	neg.f32 	%f354, %f353;
	selp.f32 	%f555, %f353, %f354, %p89;
	bra.uni 	$L__BB0_69;
$L__BB0_67:
	setp.neu.f32 	%p90, %f72, 0f3F800000;
	selp.f32 	%f555, %f10, %f9, %p90;
	bra.uni 	$L__BB0_69;
$L__BB0_68:
	add.rn.f32 	%f555, %f165, %f71;
$L__BB0_69:
	mul.f32 	%f355, %f70, %f555;
	abs.f32 	%f356, %f355;
	setp.gt.f32 	%p91, %f356, 0f60AD78EC;
	selp.f32 	%f357, 0f00000000, %f355, %p91;
	add.f32 	%f545, %f69, %f357;
	add.s32 	%r110, %r110, 2;
	setp.ne.s32 	%p92, %r110, %r6;
	mov.u32 	%r111, %r6;
	@%p92 bra 	$L__BB0_56;
$L__BB0_70:
	setp.eq.s32 	%p93, %r5, 0;
	mov.f32 	%f558, 0f3F800000;
	@%p93 bra 	$L__BB0_40;
	mul.wide.u32 	%rd24, %r111, 4;
	add.s64 	%rd25, %rd1, %rd24;
	ld.global.f32 	%f81, [%rd25];
	cvt.rn.f32.u32 	%f82, %r111;
	mul.f32 	%f359, %f82, 0f3F000000;
	cvt.rzi.f32.f32 	%f360, %f359;
	add.f32 	%f361, %f360, %f360;
	sub.f32 	%f362, %f82, %f361;
	abs.f32 	%f83, %f362;
	setp.eq.s32 	%p94, %r111, 0;
	@%p94 bra 	$L__BB0_78;
	setp.nan.f32 	%p95, %f166, %f166;
	abs.f32 	%f363, %f82;
	setp.nan.f32 	%p96, %f363, %f363;
	or.pred  	%p97, %p95, %p96;
	@%p97 bra 	$L__BB0_77;
	@%p1 bra 	$L__BB0_76;
	setp.eq.f32 	%p98, %f165, 0fBF800000;
	setp.eq.f32 	%p99, %f363, 0f7F800000;
	and.pred  	%p100, %p98, %p99;
	@%p100 bra 	$L__BB0_78;
	mul.rn.f32 	%f365, %f7, %f82;
	cvt.rni.f32.f32 	%f366, %f365;
	sub.f32 	%f367, %f365, %f366;
	neg.f32 	%f368, %f365;
	fma.rn.f32 	%f369, %f7, %f82, %f368;
	fma.rn.f32 	%f370, %f8, %f82, %f369;
	add.f32 	%f371, %f367, %f370;
	setp.gt.f32 	%p101, %f366, 0f00000000;
	selp.b32 	%r85, 0, -2097152000, %p101;
	setp.lt.f32 	%p102, %f365, 0f00000000;
	selp.f32 	%f372, 0f00000000, 0f7F800000, %p102;
	abs.f32 	%f373, %f365;
	setp.gt.f32 	%p103, %f373, 0f43180000;
	cvt.rzi.s32.f32 	%r86, %f366;
	shl.b32 	%r87, %r86, 23;
	sub.s32 	%r88, %r87, %r85;
	mov.b32 	%f374, %r88;
	add.s32 	%r89, %r85, 2130706432;
	mov.b32 	%f375, %r89;
	fma.rn.f32 	%f376, %f371, 0f391FCB8E, 0f3AAF85ED;
	fma.rn.f32 	%f377, %f376, %f371, 0f3C1D9856;
	fma.rn.f32 	%f378, %f377, %f371, 0f3D6357BB;
	fma.rn.f32 	%f379, %f378, %f371, 0f3E75FDEC;
	fma.rn.f32 	%f380, %f379, %f371, 0f3F317218;
	fma.rn.f32 	%f381, %f380, %f371, 0f3F800000;
	mul.f32 	%f382, %f381, %f375;
	mul.f32 	%f383, %f382, %f374;
	selp.f32 	%f384, %f372, %f383, %p103;
	setp.neu.f32 	%p104, %f83, 0f3F800000;
	neg.f32 	%f385, %f384;
	selp.f32 	%f558, %f384, %f385, %p104;
	bra.uni 	$L__BB0_78;
$L__BB0_76:
	setp.neu.f32 	%p105, %f83, 0f3F800000;
	selp.f32 	%f558, %f10, %f9, %p105;
	bra.uni 	$L__BB0_78;
$L__BB0_77:
	add.rn.f32 	%f558, %f165, %f82;
$L__BB0_78:
	mul.f32 	%f386, %f81, %f558;
	abs.f32 	%f387, %f386;
	setp.gt.f32 	%p106, %f387, 0f60AD78EC;
	selp.f32 	%f388, 0f00000000, %f386, %p106;
	add.f32 	%f545, %f545, %f388;
	bra.uni 	$L__BB0_40;
$L__BB0_79:
	setp.neu.f32 	%p15, %f92, 0f00000000;
	setp.neu.f32 	%p16, %f93, 0f7F800000;
	and.pred  	%p17, %p15, %p16;
	@%p17 bra 	$L__BB0_81;
	setp.lt.s32 	%p23, %r1, 0;
	setp.neu.f32 	%p24, %f2, 0f3F800000;
	add.f32 	%f161, %f92, %f92;
	mov.b32 	%r44, %f161;
	xor.b32  	%r45, %r44, 2139095040;
	selp.b32 	%r46, %r45, %r44, %p23;
	and.b32  	%r47, %r46, 2147483647;
	selp.b32 	%r48, %r47, %r46, %p24;
	mov.b32 	%f560, %r48;
	bra.uni 	$L__BB0_84;
$L__BB0_81:
	setp.eq.f32 	%p18, %f3, 0f7F800000;
	setp.eq.f32 	%p19, %f92, 0fBF800000;
	and.pred  	%p20, %p19, %p18;
	@%p20 bra 	$L__BB0_84;
	setp.geu.f32 	%p21, %f92, 0f00000000;
	mov.f32 	%f560, %f94;
	@%p21 bra 	$L__BB0_84;
	setp.neu.f32 	%p22, %f2, 0f3F800000;
	neg.f32 	%f160, %f94;
	selp.f32 	%f560, %f94, %f160, %p22;
$L__BB0_84:
	mov.f32 	%f162, 0f00000000;
	sub.f32 	%f163, %f162, %f91;
	fma.rn.f32 	%f559, %f163, %f560, %f559;
	st.global.f32 	[%rd4], %f559;
	add.s32 	%r112, %r112, 1;
	setp.ne.s32 	%p25, %r112, %r29;
	@%p25 bra 	$L__BB0_4;
$L__BB0_85:
	ret;

}
	// .globl	_Z26update_coefficients_kernelPfS_fi
.visible .entry _Z26update_coefficients_kernelPfS_fi(
	.param .u64 .ptr .align 1 _Z26update_coefficients_kernelPfS_fi_param_0,
	.param .u64 .ptr .align 1 _Z26update_coefficients_kernelPfS_fi_param_1,
	.param .f32 _Z26update_coefficients_kernelPfS_fi_param_2,
	.param .u32 _Z26update_coefficients_kernelPfS_fi_param_3
)
{
	.reg .pred 	%p<2>;
	.reg .b32 	%r<6>;
	.reg .b32 	%f<6>;
	.reg .b64 	%rd<8>;

	ld.param.u64 	%rd1, [_Z26update_coefficients_kernelPfS_fi_param_0];
	ld.param.u64 	%rd2, [_Z26update_coefficients_kernelPfS_fi_param_1];
	ld.param.f32 	%f1, [_Z26update_coefficients_kernelPfS_fi_param_2];
	ld.param.u32 	%r2, [_Z26update_coefficients_kernelPfS_fi_param_3];
	mov.u32 	%r3, %tid.x;
	mov.u32 	%r4, %ctaid.x;
	mov.u32 	%r5, %ntid.x;
	mad.lo.s32 	%r1, %r4, %r5, %r3;
	setp.ge.s32 	%p1, %r1, %r2;
	@%p1 bra 	$L__BB1_2;
	cvta.to.global.u64 	%rd3, %rd2;
	cvta.to.global.u64 	%rd4, %rd1;
	mul.wide.s32 	%rd5, %r1, 4;
	add.s64 	%rd6, %rd3, %rd5;
	ld.global.f32 	%f2, [%rd6];
	mul.f32 	%f3, %f1, %f2;
	add.s64 	%rd7, %rd4, %rd5;
	ld.global.f32 	%f4, [%rd7];
	sub.f32 	%f5, %f4, %f3;
	st.global.f32 	[%rd7], %f5;
$L__BB1_2:
	ret;

}
	// .globl	_Z20calculate_mse_kernelPfS_S_S_ii
.visible .entry _Z20calculate_mse_kernelPfS_S_S_ii(
	.param .u64 .ptr .align 1 _Z20calculate_mse_kernelPfS_S_S_ii_param_0,
	.param .u64 .ptr .align 1 _Z20calculate_mse_kernelPfS_S_S_ii_param_1,
	.param .u64 .ptr .align 1 _Z20calculate_mse_kernelPfS_S_S_ii_param_2,
	.param .u64 .ptr .align 1 _Z20calculate_mse_kernelPfS_S_S_ii_param_3,
	.param .u32 _Z20calculate_mse_kernelPfS_S_S_ii_param_4,
	.param .u32 _Z20calculate_mse_kernelPfS_S_S_ii_param_5
)
{
	.local .align 8 .b8 	__local_depot2[24];
	.reg .b64 	%SP;
	.reg .b64 	%SPL;
	.reg .pred 	%p<61>;
	.reg .b32 	%r<40>;
	.reg .b32 	%f<182>;
	.reg .b64 	%rd<23>;
	.reg .b64 	%fd<4>;

	mov.u64 	%SPL, __local_depot2;
	cvta.local.u64 	%SP, %SPL;
	ld.param.u64 	%rd5, [_Z20calculate_mse_kernelPfS_S_S_ii_param_0];
	ld.param.u64 	%rd6, [_Z20calculate_mse_kernelPfS_S_S_ii_param_1];
	ld.param.u64 	%rd7, [_Z20calculate_mse_kernelPfS_S_S_ii_param_2];
	ld.param.u64 	%rd8, [_Z20calculate_mse_kernelPfS_S_S_ii_param_3];
	ld.param.u32 	%r7, [_Z20calculate_mse_kernelPfS_S_S_ii_param_4];
	ld.param.u32 	%r8, [_Z20calculate_mse_kernelPfS_S_S_ii_param_5];
	cvta.to.global.u64 	%rd1, %rd8;
	mov.u32 	%r9, %tid.x;
	mov.u32 	%r10, %ctaid.x;
	mov.u32 	%r11, %ntid.x;
	mad.lo.s32 	%r1, %r10, %r11, %r9;
	setp.ge.s32 	%p2, %r1, %r8;
	@%p2 bra 	$L__BB2_29;
	cvta.to.global.u64 	%rd9, %rd5;
	mul.wide.s32 	%rd10, %r1, 4;
	add.s64 	%rd11, %rd9, %rd10;
	ld.global.f32 	%f1, [%rd11];
	setp.lt.s32 	%p3, %r7, 1;
	mov.f32 	%f178, 0f00000000;
	@%p3 bra 	$L__BB2_28;
	abs.f32 	%f47, %f1;
	setp.lt.f32 	%p4, %f47, 0f00800000;
	mul.f32 	%f48, %f47, 0f4B800000;
	selp.f32 	%f49, %f48, %f47, %p4;
	selp.f32 	%f50, 0fC1C00000, 0f00000000, %p4;
	mov.b32 	%r13, %f49;
	add.s32 	%r14, %r13, -1060439283;
	and.b32  	%r15, %r14, -8388608;
	sub.s32 	%r16, %r13, %r15;
	mov.b32 	%f51, %r16;
	cvt.rn.f32.s32 	%f52, %r15;
	fma.rn.f32 	%f53, %f52, 0f34000000, %f50;
	add.f32 	%f54, %f51, 0fBF800000;
	add.f32 	%f55, %f51, 0f3F800000;
	rcp.approx.ftz.f32 	%f56, %f55;
	add.f32 	%f57, %f54, %f54;
	mul.f32 	%f58, %f57, %f56;
	mul.f32 	%f59, %f58, %f58;
	sub.f32 	%f60, %f54, %f58;
	add.f32 	%f61, %f60, %f60;
	neg.f32 	%f62, %f58;
	fma.rn.f32 	%f63, %f62, %f54, %f61;
	mul.rn.f32 	%f64, %f56, %f63;
	fma.rn.f32 	%f65, %f59, 0f3A2C32E4, 0f3B52E7DB;
	fma.rn.f32 	%f66, %f65, %f59, 0f3C93BB73;
	fma.rn.f32 	%f67, %f66, %f59, 0f3DF6384F;
	mul.rn.f32 	%f68, %f67, %f59;
	fma.rn.f32 	%f69, %f58, 0f3FB8AA3B, %f53;
	sub.f32 	%f70, %f53, %f69;
	fma.rn.f32 	%f71, %f58, 0f3FB8AA3B, %f70;
	fma.rn.f32 	%f72, %f64, 0f3FB8AA3B, %f71;
	fma.rn.f32 	%f73, %f58, 0f32A55E34, %f72;
	mul.f32 	%f74, %f68, 0f40400000;
	fma.rn.f32 	%f75, %f74, %f64, %f73;
	fma.rn.f32 	%f76, %f68, %f58, %f75;
	add.rn.f32 	%f3, %f69, %f76;
	neg.f32 	%f77, %f69;
	add.rn.f32 	%f78, %f3, %f77;
	neg.f32 	%f79, %f78;
	add.rn.f32 	%f4, %f76, %f79;
	setp.eq.f32 	%p5, %f1, 0f00000000;
	setp.eq.f32 	%p6, %f47, 0f7F800000;
	or.pred  	%p1, %p5, %p6;
	add.f32 	%f5, %f1, %f1;
	mov.b32 	%r17, %f5;
	and.b32  	%r18, %r17, 2147483647;
	mov.b32 	%f6, %r18;
	setp.eq.s32 	%p7, %r7, 1;
	mov.f32 	%f178, 0f00000000;
	mov.b32 	%r39, 0;
	@%p7 bra 	$L__BB2_19;
	and.b32  	%r39, %r7, 2147483646;
	add.s64 	%rd22, %rd1, 4;
	mov.f32 	%f178, 0f00000000;
	mov.b32 	%r38, 0;
	not.pred 	%p17, %p1;
$L__BB2_4:
	setp.eq.f32 	%p8, %f1, 0f3F800000;
	ld.global.f32 	%f8, [%rd22+-4];
	cvt.rn.f32.u32 	%f9, %r38;
	mul.f32 	%f82, %f9, 0f3F000000;
	cvt.rzi.f32.f32 	%f83, %f82;
	add.f32 	%f84, %f83, %f83;
	sub.f32 	%f85, %f9, %f84;
	abs.f32 	%f10, %f85;
	mul.rn.f32 	%f86, %f3, %f9;
	neg.f32 	%f87, %f86;
	fma.rn.f32 	%f88, %f3, %f9, %f87;
	fma.rn.f32 	%f89, %f4, %f9, %f88;
	cvt.rni.f32.f32 	%f90, %f86;
	sub.f32 	%f91, %f86, %f90;
	add.f32 	%f92, %f91, %f89;
	fma.rn.f32 	%f93, %f92, 0f391FCB8E, 0f3AAF85ED;
	fma.rn.f32 	%f94, %f93, %f92, 0f3C1D9856;
	fma.rn.f32 	%f95, %f94, %f92, 0f3D6357BB;
	fma.rn.f32 	%f96, %f95, %f92, 0f3E75FDEC;
	fma.rn.f32 	%f97, %f96, %f92, 0f3F317218;
	fma.rn.f32 	%f98, %f97, %f92, 0f3F800000;
	cvt.rzi.s32.f32 	%r20, %f90;
	setp.gt.f32 	%p9, %f90, 0f00000000;
	selp.b32 	%r21, 0, -2097152000, %p9;
	add.s32 	%r22, %r21, 2130706432;
	mov.b32 	%f99, %r22;
	mul.f32 	%f100, %f98, %f99;
	shl.b32 	%r23, %r20, 23;
	sub.s32 	%r24, %r23, %r21;
	mov.b32 	%f101, %r24;
	mul.f32 	%f102, %f100, %f101;
	abs.f32 	%f103, %f86;
	setp.gt.f32 	%p10, %f103, 0f43180000;
	setp.lt.f32 	%p11, %f86, 0f00000000;
	selp.f32 	%f104, 0f00000000, 0f7F800000, %p11;
	selp.f32 	%f11, %f104, %f102, %p10;
	setp.eq.s32 	%p12, %r38, 0;
	or.pred  	%p13, %p8, %p12;
	mov.f32 	%f176, 0f3F800000;
	@%p13 bra 	$L__BB2_11;
	setp.num.f32 	%p14, %f47, %f47;
	abs.f32 	%f105, %f9;
	setp.num.f32 	%p15, %f105, %f105;
	and.pred  	%p16, %p14, %p15;
	@%p16 bra 	$L__BB2_7;
	add.rn.f32 	%f176, %f1, %f9;
	bra.uni 	$L__BB2_11;
$L__BB2_7:
	@%p17 bra 	$L__BB2_9;
	setp.neu.f32 	%p24, %f10, 0f3F800000;
	selp.f32 	%f176, %f6, %f5, %p24;
	bra.uni 	$L__BB2_11;
$L__BB2_9:
	setp.geu.f32 	%p18, %f1, 0f00000000;
	setp.eq.f32 	%p19, %f1, 0fBF800000;
	setp.eq.f32 	%p20, %f105, 0f7F800000;
	and.pred  	%p21, %p19, %p20;
	or.pred  	%p22, %p21, %p18;
	selp.f32 	%f176, 0f3F800000, %f11, %p21;
	@%p22 bra 	$L__BB2_11;
	setp.neu.f32 	%p23, %f10, 0f3F800000;
	neg.f32 	%f106, %f11;
	selp.f32 	%f176, %f11, %f106, %p23;
$L__BB2_11:
	setp.eq.f32 	%p25, %f1, 0f3F800000;
	mul.f32 	%f108, %f8, %f176;
	abs.f32 	%f109, %f108;
	setp.gt.f32 	%p26, %f109, 0f60AD78EC;
	selp.f32 	%f110, 0f00000000, %f108, %p26;
	add.f32 	%f18, %f178, %f110;
	ld.global.f32 	%f19, [%rd22];
	add.s32 	%r4, %r38, 1;
	cvt.rn.f32.u32 	%f20, %r4;
	mul.f32 	%f111, %f20, 0f3F000000;
	cvt.rzi.f32.f32 	%f112, %f111;
	add.f32 	%f113, %f112, %f112;
	sub.f32 	%f114, %f20, %f113;
	abs.f32 	%f21, %f114;
	mul.rn.f32 	%f115, %f3, %f20;
	neg.f32 	%f116, %f115;
	fma.rn.f32 	%f117, %f3, %f20, %f116;
	fma.rn.f32 	%f118, %f4, %f20, %f117;
	cvt.rni.f32.f32 	%f119, %f115;
	sub.f32 	%f120, %f115, %f119;
	add.f32 	%f121, %f120, %f118;
	fma.rn.f32 	%f122, %f121, 0f391FCB8E, 0f3AAF85ED;
	fma.rn.f32 	%f123, %f122, %f121, 0f3C1D9856;
	fma.rn.f32 	%f124, %f123, %f121, 0f3D6357BB;
	fma.rn.f32 	%f125, %f124, %f121, 0f3E75FDEC;
	fma.rn.f32 	%f126, %f125, %f121, 0f3F317218;
	fma.rn.f32 	%f127, %f126, %f121, 0f3F800000;
	cvt.rzi.s32.f32 	%r25, %f119;
	setp.gt.f32 	%p27, %f119, 0f00000000;
	selp.b32 	%r26, 0, -2097152000, %p27;
	add.s32 	%r27, %r26, 2130706432;
	mov.b32 	%f128, %r27;
	mul.f32 	%f129, %f127, %f128;
	shl.b32 	%r28, %r25, 23;
	sub.s32 	%r29, %r28, %r26;
	mov.b32 	%f130, %r29;
	mul.f32 	%f131, %f129, %f130;
	abs.f32 	%f132, %f115;
	setp.gt.f32 	%p28, %f132, 0f43180000;
	setp.lt.f32 	%p29, %f115, 0f00000000;
	selp.f32 	%f133, 0f00000000, 0f7F800000, %p29;
	selp.f32 	%f22, %f133, %f131, %p28;
	mov.f32 	%f177, 0f3F800000;
	@%p25 bra 	$L__BB2_18;
	setp.nan.f32 	%p30, %f47, %f47;
	abs.f32 	%f134, %f20;
	setp.nan.f32 	%p31, %f134, %f134;
	or.pred  	%p32, %p30, %p31;
	@%p32 bra 	$L__BB2_17;
	@%p1 bra 	$L__BB2_16;
	setp.geu.f32 	%p33, %f1, 0f00000000;
	setp.eq.f32 	%p34, %f1, 0fBF800000;
	setp.eq.f32 	%p35, %f134, 0f7F800000;
	and.pred  	%p36, %p34, %p35;
	or.pred  	%p37, %p36, %p33;
	selp.f32 	%f177, 0f3F800000, %f22, %p36;
	@%p37 bra 	$L__BB2_18;
	setp.neu.f32 	%p38, %f21, 0f3F800000;
	neg.f32 	%f135, %f22;
	selp.f32 	%f177, %f22, %f135, %p38;
	bra.uni 	$L__BB2_18;
$L__BB2_16:
	setp.neu.f32 	%p39, %f21, 0f3F800000;
	selp.f32 	%f177, %f6, %f5, %p39;
	bra.uni 	$L__BB2_18;
$L__BB2_17:
	add.rn.f32 	%f177, %f1, %f20;
$L__BB2_18:
	mul.f32 	%f136, %f19, %f177;
	abs.f32 	%f137, %f136;
	setp.gt.f32 	%p40, %f137, 0f60AD78EC;
	selp.f32 	%f138, 0f00000000, %f136, %p40;
	add.f32 	%f178, %f18, %f138;
	add.s64 	%rd22, %rd22, 8;
	add.s32 	%r38, %r4, 1;
	setp.ne.s32 	%p41, %r38, %r39;
	@%p41 bra 	$L__BB2_4;
$L__BB2_19:
	and.b32  	%r30, %r7, 1;
	setp.eq.b32 	%p42, %r30, 1;
	not.pred 	%p43, %p42;
	@%p43 bra 	$L__BB2_28;
	setp.eq.f32 	%p44, %f1, 0f3F800000;
	mul.wide.u32 	%rd12, %r39, 4;
	add.s64 	%rd13, %rd1, %rd12;
	ld.global.f32 	%f32, [%rd13];
	cvt.rn.f32.u32 	%f33, %r39;
	mul.f32 	%f140, %f33, 0f3F000000;
	cvt.rzi.f32.f32 	%f141, %f140;
	add.f32 	%f142, %f141, %f141;
	sub.f32 	%f143, %f33, %f142;
	abs.f32 	%f34, %f143;
	mul.rn.f32 	%f144, %f3, %f33;
	neg.f32 	%f145, %f144;
	fma.rn.f32 	%f146, %f3, %f33, %f145;
	fma.rn.f32 	%f147, %f4, %f33, %f146;
	cvt.rni.f32.f32 	%f148, %f144;
	sub.f32 	%f149, %f144, %f148;
	add.f32 	%f150, %f149, %f147;
	fma.rn.f32 	%f151, %f150, 0f391FCB8E, 0f3AAF85ED;
	fma.rn.f32 	%f152, %f151, %f150, 0f3C1D9856;
	fma.rn.f32 	%f153, %f152, %f150, 0f3D6357BB;
	fma.rn.f32 	%f154, %f153, %f150, 0f3E75FDEC;
	fma.rn.f32 	%f155, %f154, %f150, 0f3F317218;
	fma.rn.f32 	%f156, %f155, %f150, 0f3F800000;
	cvt.rzi.s32.f32 	%r31, %f148;
	setp.gt.f32 	%p45, %f148, 0f00000000;
	selp.b32 	%r32, 0, -2097152000, %p45;
	add.s32 	%r33, %r32, 2130706432;
	mov.b32 	%f157, %r33;
	mul.f32 	%f158, %f156, %f157;
	shl.b32 	%r34, %r31, 23;
	sub.s32 	%r35, %r34, %r32;
	mov.b32 	%f159, %r35;
	mul.f32 	%f160, %f158, %f159;
	abs.f32 	%f161, %f144;
	setp.gt.f32 	%p46, %f161, 0f43180000;
	setp.lt.f32 	%p47, %f144, 0f00000000;
	selp.f32 	%f162, 0f00000000, 0f7F800000, %p47;
	selp.f32 	%f35, %f162, %f160, %p46;
	setp.eq.s32 	%p48, %r39, 0;
	or.pred  	%p49, %p44, %p48;
	mov.f32 	%f180, 0f3F800000;
	@%p49 bra 	$L__BB2_27;
	setp.nan.f32 	%p50, %f47, %f47;
	abs.f32 	%f163, %f33;
	setp.nan.f32 	%p51, %f163, %f163;
	or.pred  	%p52, %p50, %p51;
	@%p52 bra 	$L__BB2_26;
	@%p1 bra 	$L__BB2_25;
	setp.geu.f32 	%p53, %f1, 0f00000000;
	setp.eq.f32 	%p54, %f1, 0fBF800000;
	setp.eq.f32 	%p55, %f163, 0f7F800000;
	and.pred  	%p56, %p54, %p55;
	or.pred  	%p57, %p56, %p53;
	selp.f32 	%f180, 0f3F800000, %f35, %p56;
	@%p57 bra 	$L__BB2_27;
	setp.neu.f32 	%p58, %f34, 0f3F800000;
	neg.f32 	%f164, %f35;
	selp.f32 	%f180, %f35, %f164, %p58;
	bra.uni 	$L__BB2_27;
$L__BB2_25:
	setp.neu.f32 	%p59, %f34, 0f3F800000;
	selp.f32 	%f180, %f6, %f5, %p59;
	bra.uni 	$L__BB2_27;
$L__BB2_26:
	add.rn.f32 	%f180, %f1, %f33;
$L__BB2_27:
	mul.f32 	%f165, %f32, %f180;
	abs.f32 	%f166, %f165;
	setp.gt.f32 	%p60, %f166, 0f60AD78EC;
	selp.f32 	%f167, 0f00000000, %f165, %p60;
	add.f32 	%f178, %f178, %f167;
$L__BB2_28:
	add.u64 	%rd14, %SP, 0;
	add.u64 	%rd15, %SPL, 0;
	cvt.f64.f32 	%fd1, %f178;
	cvta.to.global.u64 	%rd16, %rd6;
	add.s64 	%rd18, %rd16, %rd10;
	ld.global.f32 	%f168, [%rd18];
	cvt.f64.f32 	%fd2, %f168;
	sub.f32 	%f169, %f178, %f168;
	mul.f32 	%f170, %f169, %f169;
	cvt.f64.f32 	%fd3, %f170;
	st.local.f64 	[%rd15], %fd1;
	st.local.f64 	[%rd15+8], %fd2;
	st.local.f64 	[%rd15+16], %fd3;
	mov.u64 	%rd19, $str;
	cvta.global.u64 	%rd20, %rd19;
	{ // callseq 0, 0
	.param .b64 param0;
	st.param.b64 	[param0], %rd20;
	.param .b64 param1;
	st.param.b64 	[param1], %rd14;
	.param .b32 retval0;
	call.uni (retval0), 
	vprintf, 
	(
	param0, 
	param1
	);
	ld.param.b32 	%r36, [retval0];
	} // callseq 0
	ld.global.f32 	%f171, [%rd18];
	sub.f32 	%f172, %f178, %f171;
	mul.f32 	%f173, %f172, %f172;
	cvta.to.global.u64 	%rd21, %rd7;
	atom.global.add.f32 	%f174, [%rd21], %f173;
$L__BB2_29:
	ret;

}


// ===== COMPILED SASS (sm_100) =====

	.target	sm_100

	.elftype	@"ET_EXEC"


//--------------------- .note.nv.tkinfo           --------------------------
	.section	.note.nv.tkinfo,"",@"SHT_NOTE"
	.sectionflags	@"SHF_NOTE_NV_TKINFO"
	.tkinfo
        /*0018*/ 	.word	0x00000002
        /*0030*/ 	.string	""
        /*0030*/ 	.string	"ptxas"
        /*0030*/ 	.string	"Cuda compilation tools, release 13.0, V13.0.88"
        /*0030*/ 	.string	"Build cuda_13.0.r13.0/compiler.36424714_0"
        /*0030*/ 	.string	"-arch sm_100 -m 64 "



//--------------------- .note.nv.cuinfo           --------------------------
	.section	.note.nv.cuinfo,"",@"SHT_NOTE"
	.sectionflags	@"SHF_NOTE_NV_CUINFO"
        /*0018*/ 	.short	0x0002
        /*001a*/ 	.short	0x0064
        /*001c*/ 	.short	0x0082
	.zero		2


//--------------------- .nv.info                  --------------------------
	.section	.nv.info,"",@"SHT_CUDA_INFO"
	.align	4


	//----- nvinfo : EIATTR_REGCOUNT
	.align		4
        /*0000*/ 	.byte	0x04, 0x2f
        /*0002*/ 	.short	(.L_2 - .L_1)
	.align		4
.L_1:
        /*0004*/ 	.word	index@(_Z25calculate_gradient_kernelPfS_S_S_ii)
        /*0008*/ 	.word	0x0000001f


	//----- nvinfo : EIATTR_FRAME_SIZE
	.align		4
.L_2:
        /*000c*/ 	.byte	0x04, 0x11
        /*000e*/ 	.short	(.L_4 - .L_3)
	.align		4
.L_3:
        /*0010*/ 	.word	index@(_Z25calculate_gradient_kernelPfS_S_S_ii)
        /*0014*/ 	.word	0x00000000


	//----- nvinfo : EIATTR_REGCOUNT
	.align		4
.L_4:
        /*0018*/ 	.byte	0x04, 0x2f
        /*001a*/ 	.short	(.L_6 - .L_5)
	.align		4
.L_5:
        /*001c*/ 	.word	index@(_Z26update_coefficients_kernelPfS_fi)
        /*0020*/ 	.word	0x0000000a


	//----- nvinfo : EIATTR_FRAME_SIZE
	.align		4
.L_6:
        /*0024*/ 	.byte	0x04, 0x11
        /*0026*/ 	.short	(.L_8 - .L_7)
	.align		4
.L_7:
        /*0028*/ 	.word	index@(_Z26update_coefficients_kernelPfS_fi)
        /*002c*/ 	.word	0x00000000


	//----- nvinfo : EIATTR_REGCOUNT
	.align		4
.L_8:
        /*0030*/ 	.byte	0x04, 0x2f
        /*0032*/ 	.short	(.L_10 - .L_9)
	.align		4
.L_9:
        /*0034*/ 	.word	index@(_Z20calculate_mse_kernelPfS_S_S_ii)
        /*0038*/ 	.word	0x0000001a


	//----- nvinfo : EIATTR_FRAME_SIZE
	.align		4
.L_10:
        /*003c*/ 	.byte	0x04, 0x11
        /*003e*/ 	.short	(.L_12 - .L_11)
	.align		4
.L_11:
        /*0040*/ 	.word	index@(_Z20calculate_mse_kernelPfS_S_S_ii)
        /*0044*/ 	.word	0x00000018


	//----- nvinfo : EIATTR_MIN_STACK_SIZE
	.align		4
.L_12:
        /*0048*/ 	.byte	0x04, 0x12
        /*004a*/ 	.short	(.L_14 - .L_13)
	.align		4
.L_13:
        /*004c*/ 	.word	index@(_Z20calculate_mse_kernelPfS_S_S_ii)
        /*0050*/ 	.word	0x00000018


	//----- nvinfo : EIATTR_MIN_STACK_SIZE
	.align		4
.L_14:
        /*0054*/ 	.byte	0x04, 0x12
        /*0056*/ 	.short	(.L_16 - .L_15)
	.align		4
.L_15:
        /*0058*/ 	.word	index@(_Z26update_coefficients_kernelPfS_fi)
        /*005c*/ 	.word	0x00000000


	//----- nvinfo : EIATTR_MIN_STACK_SIZE
	.align		4
.L_16:
        /*0060*/ 	.byte	0x04, 0x12
        /*0062*/ 	.short	(.L_18 - .L_17)
	.align		4
.L_17:
        /*0064*/ 	.word	index@(_Z25calculate_gradient_kernelPfS_S_S_ii)
        /*0068*/ 	.word	0x00000000
.L_18:


//--------------------- .nv.compat                --------------------------
	.section	.nv.compat,"",@"SHT_CUDA_COMPAT_INFO"
	.align	4
        /*0000*/ 	.byte	0x02, 0x09, 0x00, 0x00, 0x02, 0x02, 0x01, 0x00, 0x02, 0x05, 0x05, 0x00, 0x03, 0x07, 0x01, 0x01
        /*0010*/ 	.byte	0x02, 0x03, 0x00, 0x00, 0x02, 0x06, 0x01, 0x00, 0x04, 0x0b, 0x08, 0x00, 0x01, 0x00, 0x00, 0x00
        /*0020*/ 	.byte	0x00, 0x00, 0x00, 0x00


//--------------------- .nv.info._Z20calculate_mse_kernelPfS_S_S_ii --------------------------
	.section	.nv.info._Z20calculate_mse_kernelPfS_S_S_ii,"",@"SHT_CUDA_INFO"
	.sectionflags	@""
	.align	4


	//----- nvinfo : EIATTR_CUDA_API_VERSION
	.align		4
        /*0000*/ 	.byte	0x04, 0x37
        /*0002*/ 	.short	(.L_20 - .L_19)
.L_19:
        /*0004*/ 	.word	0x00000082


	//----- nvinfo : EIATTR_KPARAM_INFO
	.align		4
.L_20:
        /*0008*/ 	.byte	0x04, 0x17
        /*000a*/ 	.short	(.L_22 - .L_21)
.L_21:
        /*000c*/ 	.word	0x00000000
        /*0010*/ 	.short	0x0005
        /*0012*/ 	.short	0x0024
        /*0014*/ 	.byte	0x00, 0xf0, 0x11, 0x00


	//----- nvinfo : EIATTR_KPARAM_INFO
	.align		4
.L_22:
        /*0018*/ 	.byte	0x04, 0x17
        /*001a*/ 	.short	(.L_24 - .L_23)
.L_23:
        /*001c*/ 	.word	0x00000000
        /*0020*/ 	.short	0x0004
        /*0022*/ 	.short	0x0020
        /*0024*/ 	.byte	0x00, 0xf0, 0x11, 0x00


	//----- nvinfo : EIATTR_KPARAM_INFO
	.align		4
.L_24:
        /*0028*/ 	.byte	0x04, 0x17
        /*002a*/ 	.short	(.L_26 - .L_25)
.L_25:
        /*002c*/ 	.word	0x00000000
        /*0030*/ 	.short	0x0003
        /*0032*/ 	.short	0x0018
        /*0034*/ 	.byte	0x00, 0xf5, 0x21, 0x00


	//----- nvinfo : EIATTR_KPARAM_INFO
	.align		4
.L_26:
        /*0038*/ 	.byte	0x04, 0x17
        /*003a*/ 	.short	(.L_28 - .L_27)
.L_27:
        /*003c*/ 	.word	0x00000000
        /*0040*/ 	.short	0x0002
        /*0042*/ 	.short	0x0010
        /*0044*/ 	.byte	0x00, 0xf5, 0x21, 0x00


	//----- nvinfo : EIATTR_KPARAM_INFO
	.align		4
.L_28:
        /*0048*/ 	.byte	0x04, 0x17
        /*004a*/ 	.short	(.L_30 - .L_29)
.L_29:
        /*004c*/ 	.word	0x00000000
        /*0050*/ 	.short	0x0001
        /*0052*/ 	.short	0x0008
        /*0054*/ 	.byte	0x00, 0xf5, 0x21, 0x00


	//----- nvinfo : EIATTR_KPARAM_INFO
	.align		4
.L_30:
        /*0058*/ 	.byte	0x04, 0x17
        /*005a*/ 	.short	(.L_32 - .L_31)
.L_31:
        /*005c*/ 	.word	0x00000000
        /*0060*/ 	.short	0x0000
        /*0062*/ 	.short	0x0000
        /*0064*/ 	.byte	0x00, 0xf5, 0x21, 0x00


	//----- nvinfo : EIATTR_SPARSE_MMA_MASK
	.align		4
.L_32:
        /*0068*/ 	.byte	0x03, 0x50
        /*006a*/ 	.short	0x0000


	//----- nvinfo : EIATTR_MAXREG_COUNT
	.align		4
        /*006c*/ 	.byte	0x03, 0x1b
        /*006e*/ 	.short	0x00ff


	//----- nvinfo : EIATTR_EXTERNS
	.align		4
        /*0070*/ 	.byte	0x04, 0x0f
        /*0072*/ 	.short	(.L_34 - .L_33)


	//   ....[0]....
	.align		4
.L_33:
        /*0074*/ 	.word	index@(vprintf)


	//----- nvinfo : EIATTR_MERCURY_ISA_VERSION
	.align		4
.L_34:
        /*0078*/ 	.byte	0x03, 0x5f
        /*007a*/ 	.short	0x0101


	//----- nvinfo : EIATTR_VRC_CTA_INIT_COUNT
	.align		4
        /*007c*/ 	.byte	0x02, 0x4a
	.zero		1
	.zero		1


	//----- nvinfo : EIATTR_SYSCALL_OFFSETS
	.align		4
        /*0080*/ 	.byte	0x04, 0x46
        /*0082*/ 	.short	(.L_36 - .L_35)


	//   ....[0]....
.L_35:
        /*0084*/ 	.word	0x00001060


	//----- nvinfo : EIATTR_EXIT_INSTR_OFFSETS
	.align		4
.L_36:
        /*0088*/ 	.byte	0x04, 0x1c
        /*008a*/ 	.short	(.L_38 - .L_37)


	//   ....[0]....
.L_37:
        /*008c*/ 	.word	0x000000c0


	//   ....[1]....
        /*0090*/ 	.word	0x000010c0


	//----- nvinfo : EIATTR_CRS_STACK_SIZE
	.align		4
.L_38:
        /*0094*/ 	.byte	0x04, 0x1e
        /*0096*/ 	.short	(.L_40 - .L_39)
.L_39:
        /*0098*/ 	.word	0x00000000


	//----- nvinfo : EIATTR_CBANK_PARAM_SIZE
	.align		4
.L_40:
        /*009c*/ 	.byte	0x03, 0x19
        /*009e*/ 	.short	0x0028


	//----- nvinfo : EIATTR_PARAM_CBANK
	.align		4
        /*00a0*/ 	.byte	0x04, 0x0a
        /*00a2*/ 	.short	(.L_42 - .L_41)
	.align		4
.L_41:
        /*00a4*/ 	.word	index@(.nv.constant0._Z20calculate_mse_kernelPfS_S_S_ii)
        /*00a8*/ 	.short	0x0380
        /*00aa*/ 	.short	0x0028


	//----- nvinfo : EIATTR_SW_WAR
	.align		4
.L_42:
        /*00ac*/ 	.byte	0x04, 0x36
        /*00ae*/ 	.short	(.L_44 - .L_43)
.L_43:
        /*00b0*/ 	.word	0x00000008
.L_44:


//--------------------- .nv.info._Z26update_coefficients_kernelPfS_fi --------------------------
	.section	.nv.info._Z26update_coefficients_kernelPfS_fi,"",@"SHT_CUDA_INFO"
	.sectionflags	@""
	.align	4


	//----- nvinfo : EIATTR_CUDA_API_VERSION
	.align		4
        /*0000*/ 	.byte	0x04, 0x37
        /*0002*/ 	.short	(.L_46 - .L_45)
.L_45:
        /*0004*/ 	.word	0x00000082


	//----- nvinfo : EIATTR_KPARAM_INFO
	.align		4
.L_46:
        /*0008*/ 	.byte	0x04, 0x17
        /*000a*/ 	.short	(.L_48 - .L_47)
.L_47:
        /*000c*/ 	.word	0x00000000
        /*0010*/ 	.short	0x0003
        /*0012*/ 	.short	0x0014
        /*0014*/ 	.byte	0x00, 0xf0, 0x11, 0x00


	//----- nvinfo : EIATTR_KPARAM_INFO
	.align		4
.L_48:
        /*0018*/ 	.byte	0x04, 0x17
        /*001a*/ 	.short	(.L_50 - .L_49)
.L_49:
        /*001c*/ 	.word	0x00000000
        /*0020*/ 	.short	0x0002
        /*0022*/ 	.short	0x0010
        /*0024*/ 	.byte	0x00, 0xf0, 0x11, 0x00


	//----- nvinfo : EIATTR_KPARAM_INFO
	.align		4
.L_50:
        /*0028*/ 	.byte	0x04, 0x17
        /*002a*/ 	.short	(.L_52 - .L_51)
.L_51:
        /*002c*/ 	.word	0x00000000
        /*0030*/ 	.short	0x0001
        /*0032*/ 	.short	0x0008
        /*0034*/ 	.byte	0x00, 0xf5, 0x21, 0x00


	//----- nvinfo : EIATTR_KPARAM_INFO
	.align		4
.L_52:
        /*0038*/ 	.byte	0x04, 0x17
        /*003a*/ 	.short	(.L_54 - .L_53)
.L_53:
        /*003c*/ 	.word	0x00000000
        /*0040*/ 	.short	0x0000
        /*0042*/ 	.short	0x0000
        /*0044*/ 	.byte	0x00, 0xf5, 0x21, 0x00


	//----- nvinfo : EIATTR_SPARSE_MMA_MASK
	.align		4
.L_54:
        /*0048*/ 	.byte	0x03, 0x50
        /*004a*/ 	.short	0x0000


	//----- nvinfo : EIATTR_MAXREG_COUNT
	.align		4
        /*004c*/ 	.byte	0x03, 0x1b
        /*004e*/ 	.short	0x00ff


	//----- nvinfo : EIATTR_MERCURY_ISA_VERSION
	.align		4
        /*0050*/ 	.byte	0x03, 0x5f
        /*0052*/ 	.short	0x0101


	//----- nvinfo : EIATTR_VRC_CTA_INIT_COUNT
	.align		4
        /*0054*/ 	.byte	0x02, 0x4a
	.zero		1
	.zero		1


	//----- nvinfo : EIATTR_EXIT_INSTR_OFFSETS
	.align		4
        /*0058*/ 	.byte	0x04, 0x1c
        /*005a*/ 	.short	(.L_56 - .L_55)


	//   ....[0]....
.L_55:
        /*005c*/ 	.word	0x00000070


	//   ....[1]....
        /*0060*/ 	.word	0x00000120


	//----- nvinfo : EIATTR_CBANK_PARAM_SIZE
	.align		4
.L_56:
        /*0064*/ 	.byte	0x03, 0x19
        /*0066*/ 	.short	0x0018


	//----- nvinfo : EIATTR_PARAM_CBANK
	.align		4
        /*0068*/ 	.byte	0x04, 0x0a
        /*006a*/ 	.short	(.L_58 - .L_57)
	.align		4
.L_57:
        /*006c*/ 	.word	index@(.nv.constant0._Z26update_coefficients_kernelPfS_fi)
        /*0070*/ 	.short	0x0380
        /*0072*/ 	.short	0x0018


	//----- nvinfo : EIATTR_SW_WAR
	.align		4
.L_58:
        /*0074*/ 	.byte	0x04, 0x36
        /*0076*/ 	.short	(.L_60 - .L_59)
.L_59:
        /*0078*/ 	.word	0x00000008
.L_60:


//--------------------- .nv.info._Z25calculate_gradient_kernelPfS_S_S_ii --------------------------
	.section	.nv.info._Z25calculate_gradient_kernelPfS_S_S_ii,"",@"SHT_CUDA_INFO"
	.sectionflags	@""
	.align	4


	//----- nvinfo : EIATTR_CUDA_API_VERSION
	.align		4
        /*0000*/ 	.byte	0x04, 0x37
        /*0002*/ 	.short	(.L_62 - .L_61)
.L_61:
        /*0004*/ 	.word	0x00000082


	//----- nvinfo : EIATTR_KPARAM_INFO
	.align		4
.L_62:
        /*0008*/ 	.byte	0x04, 0x17
        /*000a*/ 	.short	(.L_64 - .L_63)
.L_63:
        /*000c*/ 	.word	0x00000000
        /*0010*/ 	.short	0x0005
        /*0012*/ 	.short	0x0024
        /*0014*/ 	.byte	0x00, 0xf0, 0x11, 0x00


	//----- nvinfo : EIATTR_KPARAM_INFO
	.align		4
.L_64:
        /*0018*/ 	.byte	0x04, 0x17
        /*001a*/ 	.short	(.L_66 - .L_65)
.L_65:
        /*001c*/ 	.word	0x00000000
        /*0020*/ 	.short	0x0004
        /*0022*/ 	.short	0x0020
        /*0024*/ 	.byte	0x00, 0xf0, 0x11, 0x00


	//----- nvinfo : EIATTR_KPARAM_INFO
	.align		4
.L_66:
        /*0028*/ 	.byte	0x04, 0x17
        /*002a*/ 	.short	(.L_68 - .L_67)
.L_67:
        /*002c*/ 	.word	0x00000000
        /*0030*/ 	.short	0x0003
        /*0032*/ 	.short	0x0018
        /*0034*/ 	.byte	0x00, 0xf5, 0x21, 0x00


	//----- nvinfo : EIATTR_KPARAM_INFO
	.align		4
.L_68:
        /*0038*/ 	.byte	0x04, 0x17
        /*003a*/ 	.short	(.L_70 - .L_69)
.L_69:
        /*003c*/ 	.word	0x00000000
        /*0040*/ 	.short	0x0002
        /*0042*/ 	.short	0x0010
        /*0044*/ 	.byte	0x00, 0xf5, 0x21, 0x00


	//----- nvinfo : EIATTR_KPARAM_INFO
	.align		4
.L_70:
        /*0048*/ 	.byte	0x04, 0x17
        /*004a*/ 	.short	(.L_72 - .L_71)
.L_71:
        /*004c*/ 	.word	0x00000000
        /*0050*/ 	.short	0x0001
        /*0052*/ 	.short	0x0008
        /*0054*/ 	.byte	0x00, 0xf5, 0x21, 0x00


	//----- nvinfo : EIATTR_KPARAM_INFO
	.align		4
.L_72:
        /*0058*/ 	.byte	0x04, 0x17
        /*005a*/ 	.short	(.L_74 - .L_73)
.L_73:
        /*005c*/ 	.word	0x00000000
        /*0060*/ 	.short	0x0000
        /*0062*/ 	.short	0x0000
        /*0064*/ 	.byte	0x00, 0xf5, 0x21, 0x00


	//----- nvinfo : EIATTR_SPARSE_MMA_MASK
	.align		4
.L_74:
        /*0068*/ 	.byte	0x03, 0x50
        /*006a*/ 	.short	0x0000


	//----- nvinfo : EIATTR_MAXREG_COUNT
	.align		4
        /*006c*/ 	.byte	0x03, 0x1b
        /*006e*/ 	.short	0x00ff


	//----- nvinfo : EIATTR_MERCURY_ISA_VERSION
	.align		4
        /*0070*/ 	.byte	0x03, 0x5f
        /*0072*/ 	.short	0x0101


	//----- nvinfo : EIATTR_VRC_CTA_INIT_COUNT
	.align		4
        /*0074*/ 	.byte	0x02, 0x4a
	.zero		1
	.zero		1


	//----- nvinfo : EIATTR_EXIT_INSTR_OFFSETS
	.align		4
        /*0078*/ 	.byte	0x04, 0x1c
        /*007a*/ 	.short	(.L_76 - .L_75)


	//   ....[0]....
.L_75:
        /*007c*/ 	.word	0x00000070


	//   ....[1]....
        /*0080*/ 	.word	0x000000e0


	//   ....[2]....
        /*0084*/ 	.word	0x00000790


	//   ....[3]....
        /*0088*/ 	.word	0x00002dc0


	//----- nvinfo : EIATTR_CRS_STACK_SIZE
	.align		4
.L_76:
        /*008c*/ 	.byte	0x04, 0x1e
        /*008e*/ 	.short	(.L_78 - .L_77)
.L_77:
        /*0090*/ 	.word	0x00000000


	//----- nvinfo : EIATTR_CBANK_PARAM_SIZE
	.align		4
.L_78:
        /*0094*/ 	.byte	0x03, 0x19
        /*0096*/ 	.short	0x0028


	//----- nvinfo : EIATTR_PARAM_CBANK
	.align		4
        /*0098*/ 	.byte	0x04, 0x0a
        /*009a*/ 	.short	(.L_80 - .L_79)
	.align		4
.L_79:
        /*009c*/ 	.word	index@(.nv.constant0._Z25calculate_gradient_kernelPfS_S_S_ii)
        /*00a0*/ 	.short	0x0380
        /*00a2*/ 	.short	0x0028


	//----- nvinfo : EIATTR_SW_WAR
	.align		4
.L_80:
        /*00a4*/ 	.byte	0x04, 0x36
        /*00a6*/ 	.short	(.L_82 - .L_81)
.L_81:
        /*00a8*/ 	.word	0x00000008
.L_82:


//--------------------- .nv.callgraph             --------------------------
	.section	.nv.callgraph,"",@"SHT_CUDA_CALLGRAPH"
	.align	4
	.sectionentsize	8
	.align		4
        /*0000*/ 	.word	0x00000000
	.align		4
        /*0004*/ 	.word	0xffffffff
	.align		4
        /*0008*/ 	.word	index@(_Z20calculate_mse_kernelPfS_S_S_ii)
	.align		4
        /*000c*/ 	.word	index@(vprintf)
	.align		4
        /*0010*/ 	.word	0x00000000
	.align		4
        /*0014*/ 	.word	0xfffffffe
	.align		4
        /*0018*/ 	.word	0x00000000
	.align		4
        /*001c*/ 	.word	0xfffffffd
	.align		4
        /*0020*/ 	.word	0x00000000
	.align		4
        /*0024*/ 	.word	0xfffffffc


//--------------------- .nv.constant4             --------------------------
	.section	.nv.constant4,"a",@progbits
	.align	8
	.align		8
.nv.constant4:
        /*0000*/ 	.dword	vprintf
	.align		8
        /*0008*/ 	.dword	$str


//--------------------- .text._Z20calculate_mse_kernelPfS_S_S_ii --------------------------
	.section	.text._Z20calculate_mse_kernelPfS_S_S_ii,"ax",@progbits
	.align	128
        .global         _Z20calculate_mse_kernelPfS_S_S_ii
        .type           _Z20calculate_mse_kernelPfS_S_S_ii,@function
        .size           _Z20calculate_mse_kernelPfS_S_S_ii,(.L_x_56 - _Z20calculate_mse_kernelPfS_S_S_ii)
        .other          _Z20calculate_mse_kernelPfS_S_S_ii,@"STO_CUDA_ENTRY STV_DEFAULT"
_Z20calculate_mse_kernelPfS_S_S_ii:
.text._Z20calculate_mse_kernelPfS_S_S_ii:
[----:B------:R-:W0:Y:S01]  /*0000*/  LDC R1, c[0x0][0x37c] ;  /* 0x0000df00ff017b82 */ /* 0x000e220000000800 */
[----:B------:R-:W1:Y:S01]  /*0010*/  S2R R16, SR_TID.X ;  /* 0x0000000000107919 */ /* 0x000e620000002100 */
[----:B------:R-:W2:Y:S06]  /*0020*/  LDCU UR5, c[0x0][0x2fc] ;  /* 0x00005f80ff0577ac */ /* 0x000eac0008000800 */
[----:B------:R-:W1:Y:S01]  /*0030*/  S2UR UR6, SR_CTAID.X ;  /* 0x00000000000679c3 */ /* 0x000e620000002500 */
[----:B0-----:R-:W-:Y:S01]  /*0040*/  IADD3 R1, PT, PT, R1, -0x18, RZ ;  /* 0xffffffe801017810 */ /* 0x001fe20007ffe0ff */
[----:B------:R-:W0:Y:S01]  /*0050*/  LDCU UR7, c[0x0][0x3a4] ;  /* 0x00007480ff0777ac */ /* 0x000e220008000800 */
[----:B------:R-:W3:Y:S05]  /*0060*/  LDCU UR4, c[0x0][0x2f8] ;  /* 0x00005f00ff0477ac */ /* 0x000eea0008000800 */
[----:B------:R-:W1:Y:S01]  /*0070*/  LDC R3, c[0x0][0x360] ;  /* 0x0000d800ff037b82 */ /* 0x000e620000000800 */
[----:B---3--:R-:W-:-:S04]  /*0080*/  IADD3 R6, P1, PT, R1, UR4, RZ ;  /* 0x0000000401067c10 */ /* 0x008fc8000ff3e0ff */
[----:B--2---:R-:W-:Y:S01]  /*0090*/  IADD3.X R7, PT, PT, RZ, UR5, RZ, P1, !PT ;  /* 0x00000005ff077c10 */ /* 0x004fe20008ffe4ff */
[----:B-1----:R-:W-:-:S05]  /*00a0*/  IMAD R16, R3, UR6, R16 ;  /* 0x0000000603107c24 */ /* 0x002fca000f8e0210 */
[----:B0-----:R-:W-:-:S13]  /*00b0*/  ISETP.GE.AND P0, PT, R16, UR7, PT ;  /* 0x0000000710007c0c */ /* 0x001fda000bf06270 */
[----:B------:R-:W-:Y:S05]  /*00c0*/  @P0 EXIT ;  /* 0x000000000000094d */ /* 0x000fea0003800000 */
[----:B------:R-:W0:Y:S01]  /*00d0*/  LDCU UR4, c[0x0][0x3a0] ;  /* 0x00007400ff0477ac */ /* 0x000e220008000800 */
[----:B------:R-:W-:Y:S01]  /*00e0*/  HFMA2 R19, -RZ, RZ, 0, 0 ;  /* 0x00000000ff137431 */ /* 0x000fe200000001ff */
[----:B------:R-:W1:Y:S01]  /*00f0*/  LDCU.64 UR36, c[0x0][0x358] ;  /* 0x00006b00ff2477ac */ /* 0x000e620008000a00 */
[----:B0-----:R-:W-:-:S09]  /*0100*/  UISETP.GE.AND UP0, UPT, UR4, 0x1, UPT ;  /* 0x000000010400788c */ /* 0x001fd2000bf06270 */
[----:B-1----:R-:W-:Y:S05]  /*0110*/  BRA.U !UP0, `(.L_x_0) ;  /* 0x0000000d088c7547 */ /* 0x002fea000b800000 */
[----:B------:R-:W0:Y:S02]  /*0120*/  LDC.64 R2, c[0x0][0x380] ;  /* 0x0000e000ff027b82 */ /* 0x000e240000000a00 */
[----:B0-----:R-:W-:-:S05]  /*0130*/  IMAD.WIDE R2, R16, 0x4, R2 ;  /* 0x0000000410027825 */ /* 0x001fca00078e0202 */
[----:B------:R-:W2:Y:S01]  /*0140*/  LDG.E R0, desc[UR36][R2.64] ;  /* 0x0000002402007981 */ /* 0x000ea2000c1e1900 */
[----:B------:R-:W-:Y:S01]  /*0150*/  MOV R10, 0x3a2c32e4 ;  /* 0x3a2c32e4000a7802 */ /* 0x000fe20000000f00 */
[----:B------:R-:W-:Y:S01]  /*0160*/  UISETP.NE.AND UP0, UPT, UR4, 0x1, UPT ;  /* 0x000000010400788c */ /* 0x000fe2000bf05270 */
[----:B------:R-:W-:Y:S01]  /*0170*/  MOV R19, RZ ;  /* 0x000000ff00137202 */ /* 0x000fe20000000f00 */
[C---:B--2---:R-:W-:Y:S01]  /*0180*/  FMUL R5, |R0|.reuse, 16777216 ;  /* 0x4b80000000057820 */ /* 0x044fe20000400200 */
[----:B------:R-:W-:-:S04]  /*0190*/  FSETP.GEU.AND P0, PT, |R0|, 1.175494350822287508e-38, PT ;  /* 0x008000000000780b */ /* 0x000fc80003f0e200 */
[----:B------:R-:W-:Y:S02]  /*01a0*/  FSEL R5, R5, |R0|, !P0 ;  /* 0x4000000005057208 */ /* 0x000fe40004000000 */
[----:B------:R-:W-:Y:S02]  /*01b0*/  FSEL R2, RZ, -24, P0 ;  /* 0xc1c00000ff027808 */ /* 0x000fe40000000000 */
[----:B------:R-:W-:Y:S02]  /*01c0*/  IADD3 R4, PT, PT, R5, -0x3f3504f3, RZ ;  /* 0xc0cafb0d05047810 */ /* 0x000fe40007ffe0ff */
[----:B------:R-:W-:Y:S02]  /*01d0*/  FSETP.NEU.AND P0, PT, |R0|, +INF , PT ;  /* 0x7f8000000000780b */ /* 0x000fe40003f0d200 */
[----:B------:R-:W-:Y:S02]  /*01e0*/  LOP3.LUT R4, R4, 0xff800000, RZ, 0xc0, !PT ;  /* 0xff80000004047812 */ /* 0x000fe400078ec0ff */
[----:B------:R-:W-:-:S02]  /*01f0*/  FSETP.EQ.OR P0, PT, R0, RZ, !P0 ;  /* 0x000000ff0000720b */ /* 0x000fc40004702400 */
[-C--:B------:R-:W-:Y:S02]  /*0200*/  IADD3 R5, PT, PT, R5, -R4.reuse, RZ ;  /* 0x8000000405057210 */ /* 0x080fe40007ffe0ff */
[----:B------:R-:W-:-:S03]  /*0210*/  I2FP.F32.S32 R3, R4 ;  /* 0x0000000400037245 */ /* 0x000fc60000201400 */
[C---:B------:R-:W-:Y:S01]  /*0220*/  FADD R8, R5.reuse, 1 ;  /* 0x3f80000005087421 */ /* 0x040fe20000000000 */
[----:B------:R-:W-:Y:S01]  /*0230*/  FADD R5, R5, -1 ;  /* 0xbf80000005057421 */ /* 0x000fe20000000000 */
[----:B------:R-:W-:-:S03]  /*0240*/  FFMA R2, R3, 1.1920928955078125e-07, R2 ;  /* 0x3400000003027823 */ /* 0x000fc60000000002 */
[----:B------:R-:W-:Y:S01]  /*0250*/  FADD R9, R5, R5 ;  /* 0x0000000505097221 */ /* 0x000fe20000000000 */
[----:B------:R-:W0:Y:S03]  /*0260*/  MUFU.RCP R8, R8 ;  /* 0x0000000800087308 */ /* 0x000e260000001000 */
[----:B0-----:R-:W-:-:S04]  /*0270*/  FMUL R9, R8, R9 ;  /* 0x0000000908097220 */ /* 0x001fc80000400000 */
[----:B------:R-:W-:Y:S01]  /*0280*/  FADD R4, R5, -R9 ;  /* 0x8000000905047221 */ /* 0x000fe20000000000 */
[CC--:B------:R-:W-:Y:S01]  /*0290*/  FMUL R3, R9.reuse, R9.reuse ;  /* 0x0000000909037220 */ /* 0x0c0fe20000400000 */
[----:B------:R-:W-:Y:S02]  /*02a0*/  FFMA R11, R9, 1.4426950216293334961, R2 ;  /* 0x3fb8aa3b090b7823 */ /* 0x000fe40000000002 */
[----:B------:R-:W-:Y:S01]  /*02b0*/  FADD R4, R4, R4 ;  /* 0x0000000404047221 */ /* 0x000fe20000000000 */
[----:B------:R-:W-:Y:S01]  /*02c0*/  FFMA R10, R3, R10, 0.0032181653659790754318 ;  /* 0x3b52e7db030a7423 */ /* 0x000fe2000000000a */
[----:B------:R-:W-:Y:S02]  /*02d0*/  FADD R2, R2, -R11 ;  /* 0x8000000b02027221 */ /* 0x000fe40000000000 */
[----:B------:R-:W-:Y:S01]  /*02e0*/  FFMA R5, R5, -R9, R4 ;  /* 0x8000000905057223 */ /* 0x000fe20000000004 */
[----:B------:R-:W-:Y:S01]  /*02f0*/  FFMA R10, R3, R10, 0.018033718690276145935 ;  /* 0x3c93bb73030a7423 */ /* 0x000fe2000000000a */
[----:B------:R-:W-:-:S02]  /*0300*/  FFMA R2, R9, 1.4426950216293334961, R2 ;  /* 0x3fb8aa3b09027823 */ /* 0x000fc40000000002 */
[----:B------:R-:W-:Y:S01]  /*0310*/  FMUL R5, R8, R5 ;  /* 0x0000000508057220 */ /* 0x000fe20000400000 */
[----:B------:R-:W-:-:S03]  /*0320*/  FFMA R10, R3, R10, 0.12022458761930465698 ;  /* 0x3df6384f030a7423 */ /* 0x000fc6000000000a */
[----:B------:R-:W-:Y:S01]  /*0330*/  FFMA R2, R5, 1.4426950216293334961, R2 ;  /* 0x3fb8aa3b05027823 */ /* 0x000fe20000000002 */
[----:B------:R-:W-:-:S03]  /*0340*/  FMUL R10, R3, R10 ;  /* 0x0000000a030a7220 */ /* 0x000fc60000400000 */
[----:B------:R-:W-:Y:S01]  /*0350*/  FFMA R2, R9, 1.9251366722983220825e-08, R2 ;  /* 0x32a55e3409027823 */ /* 0x000fe20000000002 */
[----:B------:R-:W-:-:S04]  /*0360*/  FMUL R3, R10, 3 ;  /* 0x404000000a037820 */ /* 0x000fc80000400000 */
[----:B------:R-:W-:Y:S01]  /*0370*/  FFMA R3, R5, R3, R2 ;  /* 0x0000000305037223 */ /* 0x000fe20000000002 */
[----:B------:R-:W-:-:S03]  /*0380*/  FADD R5, R0, R0 ;  /* 0x0000000000057221 */ /* 0x000fc60000000000 */
[----:B------:R-:W-:Y:S01]  /*0390*/  FFMA R8, R9, R10, R3 ;  /* 0x0000000a09087223 */ /* 0x000fe20000000003 */
[----:B------:R-:W-:Y:S01]  /*03a0*/  IMAD.MOV.U32 R9, RZ, RZ, RZ ;  /* 0x000000ffff097224 */ /* 0x000fe200078e00ff */
[----:B------:R-:W-:Y:S02]  /*03b0*/  LOP3.LUT R10, R5, 0x7fffffff, RZ, 0xc0, !PT ;  /* 0x7fffffff050a7812 */ /* 0x000fe400078ec0ff */
[----:B------:R-:W-:-:S04]  /*03c0*/  FADD R4, R11, R8 ;  /* 0x000000080b047221 */ /* 0x000fc80000000000 */
[----:B------:R-:W-:-:S04]  /*03d0*/  FADD R11, -R11, R4 ;  /* 0x000000040b0b7221 */ /* 0x000fc80000000100 */
[----:B------:R-:W-:Y:S01]  /*03e0*/  FADD R8, R8, -R11 ;  /* 0x8000000b08087221 */ /* 0x000fe20000000000 */
[----:B------:R-:W-:Y:S06]  /*03f0*/  BRA.U !UP0, `(.L_x_1) ;  /* 0x0000000508e07547 */ /* 0x000fec000b800000 */
[----:B------:R-:W0:Y:S01]  /*0400*/  LDCU.64 UR6, c[0x0][0x398] ;  /* 0x00007300ff0677ac */ /* 0x000e220008000a00 */
[----:B------:R-:W-:Y:S01]  /*0410*/  MOV R19, RZ ;  /* 0x000000ff00137202 */ /* 0x000fe20000000f00 */
[----:B------:R-:W-:-:S06]  /*0420*/  ULOP3.LUT UR4, UR4, 0x7ffffffe, URZ, 0xc0, !UPT ;  /* 0x7ffffffe04047892 */ /* 0x000fcc000f8ec0ff */
[----:B------:R-:W-:Y:S01]  /*0430*/  MOV R9, UR4 ;  /* 0x0000000400097c02 */ /* 0x000fe20008000f00 */
[----:B------:R-:W-:Y:S01]  /*0440*/  UMOV UR4, URZ ;  /* 0x000000ff00047c82 */ /* 0x000fe20008000000 */
[----:B0-----:R-:W-:-:S04]  /*0450*/  UIADD3 UR5, UP0, UPT, UR6, 0x4, URZ ;  /* 0x0000000406057890 */ /* 0x001fc8000ff1e0ff */
[----:B------:R-:W-:Y:S02]  /*0460*/  UIADD3.X UR6, UPT, UPT, URZ, UR7, URZ, UP0, !UPT ;  /* 0x00000007ff067290 */ /* 0x000fe400087fe4ff */
[----:B------:R-:W-:-:S04]  /*0470*/  MOV R2, UR5 ;  /* 0x0000000500027c02 */ /* 0x000fc80008000f00 */
[----:B------:R-:W-:-:S07]  /*0480*/  MOV R3, UR6 ;  /* 0x0000000600037c02 */ /* 0x000fce0008000f00 */
.L_x_8:
[----:B------:R0:W5:Y:S01]  /*0490*/  LDG.E R11, desc[UR36][R2.64+-0x4] ;  /* 0xfffffc24020b7981 */ /* 0x000162000c1e1900 */
[----:B------:R-:W-:Y:S01]  /*04a0*/  I2FP.F32.U32 R13, UR4 ;  /* 0x00000004000d7c45 */ /* 0x000fe20008201000 */
[----:B------:R-:W-:Y:S01]  /*04b0*/  HFMA2 R12, -RZ, RZ, 0.64013671875, -15.109375 ;  /* 0x391fcb8eff0c7431 */ /* 0x000fe200000001ff */
[----:B------:R-:W-:Y:S03]  /*04c0*/  BSSY.RECONVERGENT B0, `(.L_x_2) ;  /* 0x000002c000007945 */ /* 0x000fe60003800200 */
[----:B------:R-:W-:-:S04]  /*04d0*/  FMUL R15, R4, R13 ;  /* 0x0000000d040f7220 */ /* 0x000fc80000400000 */
[----:B------:R-:W1:Y:S01]  /*04e0*/  FRND R14, R15 ;  /* 0x0000000f000e7307 */ /* 0x000e620000201000 */
[-C--:B------:R-:W-:Y:S01]  /*04f0*/  FFMA R17, R4, R13.reuse, -R15 ;  /* 0x0000000d04117223 */ /* 0x080fe2000000080f */
[C---:B------:R-:W-:Y:S02]  /*0500*/  FSETP.GT.AND P2, PT, |R15|.reuse, 152, PT ;  /* 0x431800000f00780b */ /* 0x040fe40003f44200 */
[----:B------:R-:W-:Y:S01]  /*0510*/  FSETP.GEU.AND P3, PT, R15, RZ, PT ;  /* 0x000000ff0f00720b */ /* 0x000fe20003f6e000 */
[----:B------:R-:W-:-:S03]  /*0520*/  FFMA R17, R8, R13, R17 ;  /* 0x0000000d08117223 */ /* 0x000fc60000000011 */
[----:B------:R-:W2:Y:S01]  /*0530*/  F2I.NTZ R20, R15 ;  /* 0x0000000f00147305 */ /* 0x000ea20000203100 */
[----:B-1----:R-:W-:Y:S01]  /*0540*/  FADD R18, R15, -R14 ;  /* 0x8000000e0f127221 */ /* 0x002fe20000000000 */
[----:B------:R-:W-:Y:S02]  /*0550*/  FSETP.GT.AND P1, PT, R14, RZ, PT ;  /* 0x000000ff0e00720b */ /* 0x000fe40003f24000 */
[----:B------:R-:W-:Y:S01]  /*0560*/  MOV R14, 0x3f800000 ;  /* 0x3f800000000e7802 */ /* 0x000fe20000000f00 */
[----:B------:R-:W-:Y:S01]  /*0570*/  FADD R21, R17, R18 ;  /* 0x0000001211157221 */ /* 0x000fe20000000000 */
[----:B------:R-:W-:Y:S01]  /*0580*/  FMUL R17, R13, 0.5 ;  /* 0x3f0000000d117820 */ /* 0x000fe20000400000 */
[----:B------:R-:W-:Y:S02]  /*0590*/  SEL R23, RZ, 0x83000000, P1 ;  /* 0x83000000ff177807 */ /* 0x000fe40000800000 */
[----:B------:R-:W-:Y:S01]  /*05a0*/  FFMA R18, R21, R12, 0.0013391353422775864601 ;  /* 0x3aaf85ed15127423 */ /* 0x000fe2000000000c */
[----:B------:R-:W-:-:S02]  /*05b0*/  ISETP.NE.AND P1, PT, RZ, UR4, PT ;  /* 0x00000004ff007c0c */ /* 0x000fc4000bf25270 */
[----:B------:R-:W1:Y:S01]  /*05c0*/  FRND.TRUNC R17, R17 ;  /* 0x0000001100117307 */ /* 0x000e62000020d000 */
[----:B------:R-:W-:Y:S01]  /*05d0*/  FFMA R18, R21, R18, 0.0096188392490148544312 ;  /* 0x3c1d985615127423 */ /* 0x000fe20000000012 */
[----:B------:R-:W-:-:S03]  /*05e0*/  FSETP.EQ.OR P1, PT, R0, 1, !P1 ;  /* 0x3f8000000000780b */ /* 0x000fc60004f22400 */
[----:B------:R-:W-:-:S04]  /*05f0*/  FFMA R18, R21, R18, 0.055503588169813156128 ;  /* 0x3d6357bb15127423 */ /* 0x000fc80000000012 */
[----:B------:R-:W-:-:S04]  /*0600*/  FFMA R18, R21, R18, 0.24022644758224487305 ;  /* 0x3e75fdec15127423 */ /* 0x000fc80000000012 */
[----:B------:R-:W-:-:S04]  /*0610*/  FFMA R18, R21, R18, 0.69314718246459960938 ;  /* 0x3f31721815127423 */ /* 0x000fc80000000012 */
[----:B------:R-:W-:Y:S01]  /*0620*/  FFMA R18, R21, R18, 1 ;  /* 0x3f80000015127423 */ /* 0x000fe20000000012 */
[----:B------:R-:W-:Y:S01]  /*0630*/  VIADD R21, R23, 0x7f000000 ;  /* 0x7f00000017157836 */ /* 0x000fe20000000000 */
[----:B--2---:R-:W-:-:S03]  /*0640*/  LEA R23, R20, -R23, 0x17 ;  /* 0x8000001714177211 */ /* 0x004fc600078eb8ff */
[----:B------:R-:W-:-:S04]  /*0650*/  FMUL R18, R18, R21 ;  /* 0x0000001512127220 */ /* 0x000fc80000400000 */
[----:B------:R-:W-:Y:S01]  /*0660*/  FMUL R23, R18, R23 ;  /* 0x0000001712177220 */ /* 0x000fe20000400000 */
[----:B-1----:R-:W-:Y:S01]  /*0670*/  FADD R18, R17, R17 ;  /* 0x0000001111127221 */ /* 0x002fe20000000000 */
[----:B------:R-:W-:Y:S01]  /*0680*/  @P2 FSEL R23, RZ, +INF , !P3 ;  /* 0x7f800000ff172808 */ /* 0x000fe20005800000 */
[----:B0-----:R-:W-:Y:S06]  /*0690*/  @P1 BRA `(.L_x_3) ;  /* 0x0000000000381947 */ /* 0x001fec0003800000 */
[----:B------:R-:W-:-:S04]  /*06a0*/  FSETP.NAN.AND P1, PT, |R13|, |R13|, PT ;  /* 0x4000000d0d00720b */ /* 0x000fc80003f28200 */
[----:B------:R-:W-:-:S13]  /*06b0*/  FSETP.NUM.AND P1, PT, |R0|, |R0|, !P1 ;  /* 0x400000000000720b */ /* 0x000fda0004f27200 */
[----:B------:R-:W-:Y:S01]  /*06c0*/  @!P1 FADD R14, R0, R13 ;  /* 0x0000000d000e9221 */ /* 0x000fe20000000000 */
[----:B------:R-:W-:Y:S06]  /*06d0*/  @!P1 BRA `(.L_x_3) ;  /* 0x0000000000289947 */ /* 0x000fec0003800000 */
[----:B------:R-:W-:-:S05]  /*06e0*/  FADD R18, R13, -R18 ;  /* 0x800000120d127221 */ /* 0x000fca0000000000 */
[----:B------:R-:W-:-:S04]  /*06f0*/  @P0 FSETP.NEU.AND P1, PT, |R18|, 1, PT ;  /* 0x3f8000001200080b */ /* 0x000fc80003f2d200 */
[----:B------:R-:W-:Y:S01]  /*0700*/  @P0 FSEL R14, R10, R5, P1 ;  /* 0x000000050a0e0208 */ /* 0x000fe20000800000 */
[----:B------:R-:W-:Y:S08]  /*0710*/  @P0 BRA `(.L_x_3) ;  /* 0x0000000000180947 */ /* 0x000ff00003800000 */
[----:B------:R-:W-:-:S04]  /*0720*/  FSETP.NEU.AND P1, PT, |R13|, +INF , PT ;  /* 0x7f8000000d00780b */ /* 0x000fc80003f2d200 */
[----:B------:R-:W-:-:S04]  /*0730*/  FSETP.EQ.AND P1, PT, R0, -1, !P1 ;  /* 0xbf8000000000780b */ /* 0x000fc80004f22000 */
[----:B------:R-:W-:Y:S02]  /*0740*/  FSETP.GEU.OR P2, PT, R0, RZ, P1 ;  /* 0x000000ff0000720b */ /* 0x000fe40000f4e400 */
[----:B------:R-:W-:-:S11]  /*0750*/  FSEL R14, R23, 1, !P1 ;  /* 0x3f800000170e7808 */ /* 0x000fd60004800000 */
[----:B------:R-:W-:-:S04]  /*0760*/  @!P2 FSETP.NEU.AND P3, PT, |R18|, 1, PT ;  /* 0x3f8000001200a80b */ /* 0x000fc80003f6d200 */
[----:B------:R-:W-:-:S09]  /*0770*/  @!P2 FSEL R14, R23, -R23, P3 ;  /* 0x80000017170ea208 */ /* 0x000fd20001800000 */
.L_x_3:
[----:B------:R-:W-:Y:S05]  /*0780*/  BSYNC.RECONVERGENT B0 ;  /* 0x0000000000007941 */ /* 0x000fea0003800200 */
.L_x_2:
[----:B------:R0:W5:Y:S01]  /*0790*/  LDG.E R13, desc[UR36][R2.64] ;  /* 0x00000024020d7981 */ /* 0x000162000c1e1900 */
[----:B------:R-:W-:Y:S01]  /*07a0*/  UIADD3 UR5, UPT, UPT, UR4, 0x1, URZ ;  /* 0x0000000104057890 */ /* 0x000fe2000fffe0ff */
[----:B-----5:R-:W-:Y:S01]  /*07b0*/  FMUL R11, R11, R14 ;  /* 0x0000000e0b0b7220 */ /* 0x020fe20000400000 */
[----:B------:R-:W-:Y:S01]  /*07c0*/  FSETP.NEU.AND P3, PT, R0, 1, PT ;  /* 0x3f8000000000780b */ /* 0x000fe20003f6d000 */
[----:B------:R-:W-:Y:S03]  /*07d0*/  BSSY.RECONVERGENT B0, `(.L_x_4) ;  /* 0x0000031000007945 */ /* 0x000fe60003800200 */
[----:B------:R-:W-:Y:S02]  /*07e0*/  I2FP.F32.U32 R15, UR5 ;  /* 0x00000005000f7c45 */ /* 0x000fe40008201000 */
[----:B------:R-:W-:-:S03]  /*07f0*/  FSETP.GT.AND P2, PT, |R11|, 1.00000002004087734272e+20, PT ;  /* 0x60ad78ec0b00780b */ /* 0x000fc60003f44200 */
[----:B------:R-:W-:-:S04]  /*0800*/  FMUL R17, R4, R15 ;  /* 0x0000000f04117220 */ /* 0x000fc80000400000 */
[----:B------:R-:W1:Y:S01]  /*0810*/  FRND R18, R17 ;  /* 0x0000001100127307 */ /* 0x000e620000201000 */
[----:B------:R-:W-:-:S04]  /*0820*/  FFMA R21, R4, R15, -R17 ;  /* 0x0000000f04157223 */ /* 0x000fc80000000811 */
[----:B------:R-:W-:Y:S01]  /*0830*/  FFMA R21, R8, R15, R21 ;  /* 0x0000000f08157223 */ /* 0x000fe20000000015 */
[----:B-1----:R-:W-:Y:S01]  /*0840*/  FADD R20, R17, -R18 ;  /* 0x8000001211147221 */ /* 0x002fe20000000000 */
[----:B------:R-:W-:Y:S01]  /*0850*/  FSETP.GT.AND P1, PT, R18, RZ, PT ;  /* 0x000000ff1200720b */ /* 0x000fe20003f24000 */
[----:B------:R-:W-:Y:S02]  /*0860*/  FMUL R18, R15, 0.5 ;  /* 0x3f0000000f127820 */ /* 0x000fe40000400000 */
[----:B------:R-:W-:Y:S01]  /*0870*/  FADD R21, R21, R20 ;  /* 0x0000001415157221 */ /* 0x000fe20000000000 */
[----:B------:R-:W-:Y:S01]  /*0880*/  SEL R23, RZ, 0x83000000, P1 ;  /* 0x83000000ff177807 */ /* 0x000fe20000800000 */
[----:B------:R-:W1:Y:S01]  /*0890*/  F2I.NTZ R20, R17 ;  /* 0x0000001100147305 */ /* 0x000e620000203100 */
[----:B------:R-:W-:Y:S01]  /*08a0*/  FSETP.GT.AND P1, PT, |R17|, 152, PT ;  /* 0x431800001100780b */ /* 0x000fe20003f24200 */
[----:B------:R-:W-:-:S04]  /*08b0*/  FFMA R12, R21, R12, 0.0013391353422775864601 ;  /* 0x3aaf85ed150c7423 */ /* 0x000fc8000000000c */
[C---:B------:R-:W-:Y:S02]  /*08c0*/  FFMA R12, R21.reuse, R12, 0.0096188392490148544312 ;  /* 0x3c1d9856150c7423 */ /* 0x040fe4000000000c */
[----:B------:R-:W2:Y:S02]  /*08d0*/  FRND.TRUNC R18, R18 ;  /* 0x0000001200127307 */ /* 0x000ea4000020d000 */
[----:B------:R-:W-:-:S04]  /*08e0*/  FFMA R12, R21, R12, 0.055503588169813156128 ;  /* 0x3d6357bb150c7423 */ /* 0x000fc8000000000c */
[----:B------:R-:W-:Y:S01]  /*08f0*/  FFMA R12, R21, R12, 0.24022644758224487305 ;  /* 0x3e75fdec150c7423 */ /* 0x000fe2000000000c */
[----:B-1----:R-:W-:-:S03]  /*0900*/  LEA R20, R20, -R23, 0x17 ;  /* 0x8000001714147211 */ /* 0x002fc600078eb8ff */
[----:B------:R-:W-:-:S04]  /*0910*/  FFMA R12, R21, R12, 0.69314718246459960938 ;  /* 0x3f317218150c7423 */ /* 0x000fc8000000000c */
[----:B------:R-:W-:Y:S01]  /*0920*/  FFMA R12, R21, R12, 1 ;  /* 0x3f800000150c7423 */ /* 0x000fe2000000000c */
[----:B------:R-:W-:Y:S01]  /*0930*/  IADD3 R21, PT, PT, R23, 0x7f000000, RZ ;  /* 0x7f00000017157810 */ /* 0x000fe20007ffe0ff */
[----:B--2---:R-:W-:-:S04]  /*0940*/  FADD R18, R18, R18 ;  /* 0x0000001212127221 */ /* 0x004fc80000000000 */
[----:B------:R-:W-:Y:S01]  /*0950*/  FMUL R21, R12, R21 ;  /* 0x000000150c157220 */ /* 0x000fe20000400000 */
[----:B------:R-:W-:Y:S02]  /*0960*/  FSEL R12, R11, RZ, !P2 ;  /* 0x000000ff0b0c7208 */ /* 0x000fe40005000000 */
[----:B------:R-:W-:Y:S01]  /*0970*/  FSETP.GEU.AND P2, PT, R17, RZ, PT ;  /* 0x000000ff1100720b */ /* 0x000fe20003f4e000 */
[----:B------:R-:W-:Y:S02]  /*0980*/  FMUL R20, R21, R20 ;  /* 0x0000001415147220 */ /* 0x000fe40000400000 */
[----:B------:R-:W-:Y:S01]  /*0990*/  FADD R19, R12, R19 ;  /* 0x000000130c137221 */ /* 0x000fe20000000000 */
[----:B------:R-:W-:Y:S01]  /*09a0*/  HFMA2 R12, -RZ, RZ, 1.875, 0 ;  /* 0x3f800000ff0c7431 */ /* 0x000fe200000001ff */
[----:B------:R-:W-:Y:S01]  /*09b0*/  @P1 FSEL R20, RZ, +INF , !P2 ;  /* 0x7f800000ff141808 */ /* 0x000fe20005000000 */
[----:B0-----:R-:W-:Y:S07]  /*09c0*/  @!P3 BRA `(.L_x_5) ;  /* 0x000000000044b947 */ /* 0x001fee0003800000 */
[----:B------:R-:W-:-:S04]  /*09d0*/  FSETP.NAN.AND P1, PT, |R15|, |R15|, PT ;  /* 0x4000000f0f00720b */ /* 0x000fc80003f28200 */
[----:B------:R-:W-:-:S13]  /*09e0*/  FSETP.NAN.OR P1, PT, |R0|, |R0|, P1 ;  /* 0x400000000000720b */ /* 0x000fda0000f28600 */
[----:B------:R-:W-:Y:S05]  /*09f0*/  @P1 BRA `(.L_x_6) ;  /* 0x0000000000341947 */ /* 0x000fea0003800000 */
[----:B------:R-:W-:Y:S01]  /*0a00*/  FADD R18, R15, -R18 ;  /* 0x800000120f127221 */ /* 0x000fe20000000000 */
[----:B------:R-:W-:Y:S06]  /*0a10*/  @P0 BRA `(.L_x_7) ;  /* 0x0000000000200947 */ /* 0x000fec0003800000 */
[----:B------:R-:W-:-:S04]  /*0a20*/  FSETP.NEU.AND P1, PT, |R15|, +INF , PT ;  /* 0x7f8000000f00780b */ /* 0x000fc80003f2d200 */
[----:B------:R-:W-:-:S04]  /*0a30*/  FSETP.EQ.AND P1, PT, R0, -1, !P1 ;  /* 0xbf8000000000780b */ /* 0x000fc80004f22000 */
[----:B------:R-:W-:Y:S02]  /*0a40*/  FSETP.GEU.OR P2, PT, R0, RZ, P1 ;  /* 0x000000ff0000720b */ /* 0x000fe40000f4e400 */
[----:B------:R-:W-:-:S11]  /*0a50*/  FSEL R12, R20, 1, !P1 ;  /* 0x3f800000140c7808 */ /* 0x000fd60004800000 */
[----:B------:R-:W-:Y:S05]  /*0a60*/  @P2 BRA `(.L_x_5) ;  /* 0x00000000001c2947 */ /* 0x000fea0003800000 */
[----:B------:R-:W-:-:S04]  /*0a70*/  FSETP.NEU.AND P1, PT, |R18|, 1, PT ;  /* 0x3f8000001200780b */ /* 0x000fc80003f2d200 */
[----:B------:R-:W-:Y:S01]  /*0a80*/  FSEL R12, R20, -R20, P1 ;  /* 0x80000014140c7208 */ /* 0x000fe20000800000 */
[----:B------:R-:W-:Y:S08]  /*0a90*/  BRA `(.L_x_5) ;  /* 0x0000000000107947 */ /* 0x000ff00003800000 */
.L_x_7:
[----:B------:R-:W-:-:S04]  /*0aa0*/  FSETP.NEU.AND P1, PT, |R18|, 1, PT ;  /* 0x3f8000001200780b */ /* 0x000fc80003f2d200 */
[----:B------:R-:W-:Y:S01]  /*0ab0*/  FSEL R12, R10, R5, P1 ;  /* 0x000000050a0c7208 */ /* 0x000fe20000800000 */
[----:B------:R-:W-:Y:S08]  /*0ac0*/  BRA `(.L_x_5) ;  /* 0x0000000000047947 */ /* 0x000ff00003800000 */
.L_x_6:
[----:B------:R-:W-:-:S07]  /*0ad0*/  FADD R12, R0, R15 ;  /* 0x0000000f000c7221 */ /* 0x000fce0000000000 */
.L_x_5:
[----:B------:R-:W-:Y:S05]  /*0ae0*/  BSYNC.RECONVERGENT B0 ;  /* 0x0000000000007941 */ /* 0x000fea0003800200 */
.L_x_4:
[----:B------:R-:W-:Y:S01]  /*0af0*/  UIADD3 UR4, UPT, UPT, UR4, 0x2, URZ ;  /* 0x0000000204047890 */ /* 0x000fe2000fffe0ff */
[----:B------:R-:W-:Y:S01]  /*0b00*/  FMUL R12, R13, R12 ;  /* 0x0000000c0d0c7220 */ /* 0x000fe20000400000 */
[----:B------:R-:W-:-:S04]  /*0b10*/  IADD3 R2, P3, PT, R2, 0x8, RZ ;  /* 0x0000000802027810 */ /* 0x000fc80007f7e0ff */
[----:B------:R-:W-:Y:S01]  /*0b20*/  ISETP.NE.AND P2, PT, R9, UR4, PT ;  /* 0x0000000409007c0c */ /* 0x000fe2000bf45270 */
[----:B------:R-:W-:Y:S01]  /*0b30*/  IMAD.X R3, RZ, RZ, R3, P3 ;  /* 0x000000ffff037224 */ /* 0x000fe200018e0603 */
[----:B------:R-:W-:-:S04]  /*0b40*/  FSETP.GT.AND P1, PT, |R12|, 1.00000002004087734272e+20, PT ;  /* 0x60ad78ec0c00780b */ /* 0x000fc80003f24200 */
[----:B------:R-:W-:-:S05]  /*0b50*/  FSEL R12, R12, RZ, !P1 ;  /* 0x000000ff0c0c7208 */ /* 0x000fca0004800000 */
[----:B------:R-:W-:Y:S02]  /*0b60*/  FADD R19, R19, R12 ;  /* 0x0000000c13137221 */ /* 0x000fe40000000000 */
[----:B------:R-:W-:Y:S05]  /*0b70*/  @P2 BRA `(.L_x_8) ;  /* 0xfffffff800442947 */ /* 0x000fea000383ffff */
.L_x_1:
[----:B------:R-:W0:Y:S02]  /*0b80*/  LDCU UR4, c[0x0][0x3a0] ;  /* 0x00007400ff0477ac */ /* 0x000e240008000800 */
[----:B0-----:R-:W-:-:S04]  /*0b90*/  ULOP3.LUT UR4, UR4, 0x1, URZ, 0xc0, !UPT ;  /* 0x0000000104047892 */ /* 0x001fc8000f8ec0ff */
[----:B------:R-:W-:-:S09]  /*0ba0*/  UISETP.NE.U32.AND UP0, UPT, UR4, 0x1, UPT ;  /* 0x000000010400788c */ /* 0x000fd2000bf05070 */
[----:B------:R-:W-:Y:S05]  /*0bb0*/  BRA.U UP0, `(.L_x_0) ;  /* 0x0000000100e47547 */ /* 0x000fea000b800000 */
[----:B------:R-:W-:Y:S01]  /*0bc0*/  I2FP.F32.U32 R3, R9 ;  /* 0x0000000900037245 */ /* 0x000fe20000201000 */
[----:B------:R-:W0:Y:S04]  /*0bd0*/  LDC.64 R12, c[0x0][0x398] ;  /* 0x0000e600ff0c7b82 */ /* 0x000e280000000a00 */
[----:B------:R-:W-:-:S04]  /*0be0*/  FMUL R11, R4, R3 ;  /* 0x00000003040b7220 */ /* 0x000fc80000400000 */
[----:B------:R-:W1:Y:S01]  /*0bf0*/  FRND R14, R11 ;  /* 0x0000000b000e7307 */ /* 0x000e620000201000 */
[----:B------:R-:W-:-:S04]  /*0c00*/  FFMA R15, R4, R3, -R11 ;  /* 0x00000003040f7223 */ /* 0x000fc8000000080b */
[----:B------:R-:W-:Y:S01]  /*0c10*/  FFMA R15, R8, R3, R15 ;  /* 0x00000003080f7223 */ /* 0x000fe2000000000f */
[----:B------:R-:W-:Y:S01]  /*0c20*/  MOV R8, 0x391fcb8e ;  /* 0x391fcb8e00087802 */ /* 0x000fe20000000f00 */
[----:B-1----:R-:W-:Y:S01]  /*0c30*/  FADD R4, R11, -R14 ;  /* 0x8000000e0b047221 */ /* 0x002fe20000000000 */
[----:B0-----:R-:W-:-:S04]  /*0c40*/  IMAD.WIDE.U32 R12, R9, 0x4, R12 ;  /* 0x00000004090c7825 */ /* 0x001fc800078e000c */
[----:B------:R-:W-:Y:S01]  /*0c50*/  FADD R15, R15, R4 ;  /* 0x000000040f0f7221 */ /* 0x000fe20000000000 */
[----:B------:R-:W-:Y:S01]  /*0c60*/  FSETP.GT.AND P1, PT, R14, RZ, PT ;  /* 0x000000ff0e00720b */ /* 0x000fe20003f24000 */
[----:B------:R0:W5:Y:S01]  /*0c70*/  LDG.E R2, desc[UR36][R12.64] ;  /* 0x000000240c027981 */ /* 0x000162000c1e1900 */
[----:B------:R-:W-:Y:S01]  /*0c80*/  FSETP.GT.AND P2, PT, |R11|, 152, PT ;  /* 0x431800000b00780b */ /* 0x000fe20003f44200 */
[----:B------:R-:W-:Y:S01]  /*0c90*/  FFMA R4, R15, R8, 0.0013391353422775864601 ;  /* 0x3aaf85ed0f047423 */ /* 0x000fe20000000008 */
[----:B------:R-:W-:Y:S01]  /*0ca0*/  FSETP.GEU.AND P3, PT, R11, RZ, PT ;  /* 0x000000ff0b00720b */ /* 0x000fe20003f6e000 */
[----:B------:R-:W-:Y:S02]  /*0cb0*/  BSSY.RECONVERGENT B0, `(.L_x_9) ;  /* 0x0000025000007945 */ /* 0x000fe40003800200 */
[----:B------:R-:W-:-:S04]  /*0cc0*/  FFMA R4, R15, R4, 0.0096188392490148544312 ;  /* 0x3c1d98560f047423 */ /* 0x000fc80000000004 */
[C---:B------:R-:W-:Y:S01]  /*0cd0*/  FFMA R4, R15.reuse, R4, 0.055503588169813156128 ;  /* 0x3d6357bb0f047423 */ /* 0x040fe20000000004 */
[----:B0-----:R-:W0:Y:S01]  /*0ce0*/  F2I.NTZ R12, R11 ;  /* 0x0000000b000c7305 */ /* 0x001e220000203100 */
[----:B------:R-:W-:Y:S02]  /*0cf0*/  SEL R13, RZ, 0x83000000, P1 ;  /* 0x83000000ff0d7807 */ /* 0x000fe40000800000 */
[----:B------:R-:W-:Y:S01]  /*0d00*/  FFMA R8, R15, R4, 0.24022644758224487305 ;  /* 0x3e75fdec0f087423 */ /* 0x000fe20000000004 */
[----:B------:R-:W-:Y:S01]  /*0d10*/  FMUL R4, R3, 0.5 ;  /* 0x3f00000003047820 */ /* 0x000fe20000400000 */
[----:B------:R-:W-:Y:S01]  /*0d20*/  ISETP.NE.AND P1, PT, R9, RZ, PT ;  /* 0x000000ff0900720c */ /* 0x000fe20003f25270 */
[----:B------:R-:W-:Y:S02]  /*0d30*/  HFMA2 R9, -RZ, RZ, 1.875, 0 ;  /* 0x3f800000ff097431 */ /* 0x000fe400000001ff */
[C---:B------:R-:W-:Y:S01]  /*0d40*/  FFMA R8, R15.reuse, R8, 0.69314718246459960938 ;  /* 0x3f3172180f087423 */ /* 0x040fe20000000008 */
[----:B------:R-:W-:Y:S01]  /*0d50*/  FSETP.EQ.OR P1, PT, R0, 1, !P1 ;  /* 0x3f8000000000780b */ /* 0x000fe20004f22400 */
[----:B------:R-:W1:Y:S02]  /*0d60*/  FRND.TRUNC R4, R4 ;  /* 0x0000000400047307 */ /* 0x000e64000020d000 */
[----:B------:R-:W-:Y:S01]  /*0d70*/  FFMA R8, R15, R8, 1 ;  /* 0x3f8000000f087423 */ /* 0x000fe20000000008 */
[----:B------:R-:W-:-:S02]  /*0d80*/  IADD3 R15, PT, PT, R13, 0x7f000000, RZ ;  /* 0x7f0000000d0f7810 */ /* 0x000fc40007ffe0ff */
[----:B0-----:R-:W-:-:S03]  /*0d90*/  LEA R13, R12, -R13, 0x17 ;  /* 0x8000000d0c0d7211 */ /* 0x001fc600078eb8ff */
[----:B------:R-:W-:-:S04]  /*0da0*/  FMUL R8, R8, R15 ;  /* 0x0000000f08087220 */ /* 0x000fc80000400000 */
[----:B------:R-:W-:Y:S01]  /*0db0*/  FMUL R8, R8, R13 ;  /* 0x0000000d08087220 */ /* 0x000fe20000400000 */
[----:B------:R-:W-:Y:S01]  /*0dc0*/  @P2 FSEL R8, RZ, +INF , !P3 ;  /* 0x7f800000ff082808 */ /* 0x000fe20005800000 */
[----:B-1----:R-:W-:Y:S01]  /*0dd0*/  FADD R4, R4, R4 ;  /* 0x0000000404047221 */ /* 0x002fe20000000000 */
[----:B------:R-:W-:Y:S06]  /*0de0*/  @P1 BRA `(.L_x_10) ;  /* 0x0000000000441947 */ /* 0x000fec0003800000 */
        /* <DEDUP_REMOVED lines=13> */
.L_x_12:
[----:B------:R-:W-:-:S04]  /*0ec0*/  FSETP.NEU.AND P0, PT, |R4|, 1, PT ;  /* 0x3f8000000400780b */ /* 0x000fc80003f0d200 */
[----:B------:R-:W-:Y:S01]  /*0ed0*/  FSEL R9, R10, R5, P0 ;  /* 0x000000050a097208 */ /* 0x000fe20000000000 */
[----:B------:R-:W-:Y:S08]  /*0ee0*/  BRA `(.L_x_10) ;  /* 0x0000000000047947 */ /* 0x000ff00003800000 */
.L_x_11:
[----:B------:R-:W-:-:S07]  /*0ef0*/  FADD R9, R0, R3 ;  /* 0x0000000300097221 */ /* 0x000fce0000000000 */
.L_x_10:
[----:B------:R-:W-:Y:S05]  /*0f00*/  BSYNC.RECONVERGENT B0 ;  /* 0x0000000000007941 */ /* 0x000fea0003800200 */
.L_x_9:
[----:B-----5:R-:W-:-:S05]  /*0f10*/  FMUL R2, R2, R9 ;  /* 0x0000000902027220 */ /* 0x020fca0000400000 */
[----:B------:R-:W-:-:S04]  /*0f20*/  FSETP.GT.AND P0, PT, |R2|, 1.00000002004087734272e+20, PT ;  /* 0x60ad78ec0200780b */ /* 0x000fc80003f04200 */
[----:B------:R-:W-:-:S05]  /*0f30*/  FSEL R2, R2, RZ, !P0 ;  /* 0x000000ff02027208 */ /* 0x000fca0004000000 */
[----:B------:R-:W-:-:S07]  /*0f40*/  FADD R19, R19, R2 ;  /* 0x0000000213137221 */ /* 0x000fce0000000000 */
.L_x_0:
[----:B------:R-:W0:Y:S01]  /*0f50*/  LDC.64 R2, c[0x0][0x388] ;  /* 0x0000e200ff027b82 */ /* 0x000e220000000a00 */
[----:B------:R-:W-:Y:S01]  /*0f60*/  MOV R12, 0x0 ;  /* 0x00000000000c7802 */ /* 0x000fe20000000f00 */
[----:B------:R-:W1:Y:S01]  /*0f70*/  LDCU.64 UR4, c[0x4][0x8] ;  /* 0x01000100ff0477ac */ /* 0x000e620008000a00 */
[----:B0-----:R-:W-:-:S05]  /*0f80*/  IMAD.WIDE R16, R16, 0x4, R2 ;  /* 0x0000000410107825 */ /* 0x001fca00078e0202 */
[----:B------:R-:W2:Y:S01]  /*0f90*/  LDG.E R0, desc[UR36][R16.64] ;  /* 0x0000002410007981 */ /* 0x000ea2000c1e1900 */
[----:B------:R-:W0:Y:S01]  /*0fa0*/  F2F.F64.F32 R2, R19 ;  /* 0x0000001300027310 */ /* 0x000e220000201800 */
[----:B------:R-:W3:Y:S01]  /*0fb0*/  LDC.64 R12, c[0x4][R12] ;  /* 0x010000000c0c7b82 */ /* 0x000ee20000000a00 */
[----:B-1----:R-:W-:Y:S02]  /*0fc0*/  MOV R4, UR4 ;  /* 0x0000000400047c02 */ /* 0x002fe40008000f00 */
[----:B------:R-:W-:Y:S01]  /*0fd0*/  MOV R5, UR5 ;  /* 0x0000000500057c02 */ /* 0x000fe20008000f00 */
[----:B0-----:R0:W-:Y:S01]  /*0fe0*/  STL.64 [R1], R2 ;  /* 0x0000000201007387 */ /* 0x0011e20000100a00 */
[----:B--2---:R-:W-:Y:S02]  /*0ff0*/  FADD R10, -R0, R19 ;  /* 0x00000013000a7221 */ /* 0x004fe40000000100 */
[----:B------:R-:W1:Y:S02]  /*1000*/  F2F.F64.F32 R8, R0 ;  /* 0x0000000000087310 */ /* 0x000e640000201800 */
[----:B------:R-:W-:-:S06]  /*1010*/  FMUL R10, R10, R10 ;  /* 0x0000000a0a0a7220 */ /* 0x000fcc0000400000 */
[----:B------:R-:W2:Y:S01]  /*1020*/  F2F.F64.F32 R10, R10 ;  /* 0x0000000a000a7310 */ /* 0x000ea20000201800 */
[----:B-1----:R0:W-:Y:S04]  /*1030*/  STL.64 [R1+0x8], R8 ;  /* 0x0000080801007387 */ /* 0x0021e80000100a00 */
[----:B--23--:R0:W-:Y:S02]  /*1040*/  STL.64 [R1+0x10], R10 ;  /* 0x0000100a01007387 */ /* 0x00c1e40000100a00 */
[----:B------:R-:W-:-:S07]  /*1050*/  LEPC R20, `(.L_x_13) ;  /* 0x000000001014794e */ /* 0x000fce0000000000 */
[----:B0-----:R-:W-:Y:S05]  /*1060*/  CALL.ABS.NOINC R12 ;  /* 0x000000000c007343 */ /* 0x001fea0003c00000 */
.L_x_13:
[----:B------:R-:W2:Y:S01]  /*1070*/  LDG.E R16, desc[UR36][R16.64] ;  /* 0x0000002410107981 */ /* 0x000ea2000c1e1900 */
[----:B------:R-:W0:Y:S01]  /*1080*/  LDC.64 R2, c[0x0][0x390] ;  /* 0x0000e400ff027b82 */ /* 0x000e220000000a00 */
[----:B--2---:R-:W-:-:S04]  /*1090*/  FADD R19, -R16, R19 ;  /* 0x0000001310137221 */ /* 0x004fc80000000100 */
[----:B------:R-:W-:-:S05]  /*10a0*/  FMUL R19, R19, R19 ;  /* 0x0000001313137220 */ /* 0x000fca0000400000 */
[----:B0-----:R-:W-:Y:S01]  /*10b0*/  REDG.E.ADD.F32.FTZ.RN.STRONG.GPU desc[UR36][R2.64], R19 ;  /* 0x00000013020079a6 */ /* 0x001fe2000c12f324 */
[----:B------:R-:W-:Y:S05]  /*10c0*/  EXIT ;  /* 0x000000000000794d */ /* 0x000fea0003800000 */
.L_x_14:
[----:B------:R-:W-:-:S00]  /*10d0*/  BRA `(.L_x_14) ;  /* 0xfffffffc00fc7947 */ /* 0x000fc0000383ffff */
[----:B------:R-:W-:-:S00]  /*10e0*/  NOP ;  /* 0x0000000000007918 */ /* 0x000fc00000000000 */
        /* <DEDUP_REMOVED lines=9> */
.L_x_56:


//--------------------- .text._Z26update_coefficients_kernelPfS_fi --------------------------
	.section	.text._Z26update_coefficients_kernelPfS_fi,"ax",@progbits
	.align	128
        .global         _Z26update_coefficients_kernelPfS_fi
        .type           _Z26update_coefficients_kernelPfS_fi,@function
        .size           _Z26update_coefficients_kernelPfS_fi,(.L_x_57 - _Z26update_coefficients_kernelPfS_fi)
        .other          _Z26update_coefficients_kernelPfS_fi,@"STO_CUDA_ENTRY STV_DEFAULT"
_Z26update_coefficients_kernelPfS_fi:
.text._Z26update_coefficients_kernelPfS_fi:
[----:B------:R-:W-:Y:S01]  /*0000*/  LDC R1, c[0x0][0x37c] ;  /* 0x0000df00ff017b82 */ /* 0x000fe20000000800 */
[----:B------:R-:W0:Y:S07]  /*0010*/  S2R R7, SR_TID.X ;  /* 0x0000000000077919 */ /* 0x000e2e0000002100 */
[----:B------:R-:W0:Y:S01]  /*0020*/  S2UR UR4, SR_CTAID.X ;  /* 0x00000000000479c3 */ /* 0x000e220000002500 */
[----:B------:R-:W1:Y:S07]  /*0030*/  LDCU UR5, c[0x0][0x394] ;  /* 0x00007280ff0577ac */ /* 0x000e6e0008000800 */
[----:B------:R-:W0:Y:S02]  /*0040*/  LDC R0, c[0x0][0x360] ;  /* 0x0000d800ff007b82 */ /* 0x000e240000000800 */
[----:B0-----:R-:W-:-:S05]  /*0050*/  IMAD R7, R0, UR4, R7 ;  /* 0x0000000400077c24 */ /* 0x001fca000f8e0207 */
[----:B-1----:R-:W-:-:S13]  /*0060*/  ISETP.GE.AND P0, PT, R7, UR5, PT ;  /* 0x0000000507007c0c */ /* 0x002fda000bf06270 */
[----:B------:R-:W-:Y:S05]  /*0070*/  @P0 EXIT ;  /* 0x000000000000094d */ /* 0x000fea0003800000 */
[----:B------:R-:W0:Y:S01]  /*0080*/  LDC.64 R2, c[0x0][0x388] ;  /* 0x0000e200ff027b82 */ /* 0x000e220000000a00 */
[----:B------:R-:W1:Y:S01]  /*0090*/  LDCU.64 UR4, c[0x0][0x358] ;  /* 0x00006b00ff0477ac */ /* 0x000e620008000a00 */
[----:B------:R-:W2:Y:S06]  /*00a0*/  LDCU UR6, c[0x0][0x390] ;  /* 0x00007200ff0677ac */ /* 0x000eac0008000800 */
[----:B------:R-:W3:Y:S01]  /*00b0*/  LDC.64 R4, c[0x0][0x380] ;  /* 0x0000e000ff047b82 */ /* 0x000ee20000000a00 */
[----:B0-----:R-:W-:-:S06]  /*00c0*/  IMAD.WIDE R2, R7, 0x4, R2 ;  /* 0x0000000407027825 */ /* 0x001fcc00078e0202 */
[----:B-1----:R-:W2:Y:S01]  /*00d0*/  LDG.E R2, desc[UR4][R2.64] ;  /* 0x0000000402027981 */ /* 0x002ea2000c1e1900 */
[----:B---3--:R-:W-:-:S05]  /*00e0*/  IMAD.WIDE R4, R7, 0x4, R4 ;  /* 0x0000000407047825 */ /* 0x008fca00078e0204 */
[----:B------:R-:W2:Y:S02]  /*00f0*/  LDG.E R7, desc[UR4][R4.64] ;  /* 0x0000000404077981 */ /* 0x000ea4000c1e1900 */
[----:B--2---:R-:W-:-:S05]  /*0100*/  FFMA R7, -R2, UR6, R7 ;  /* 0x0000000602077c23 */ /* 0x004fca0008000107 */
[----:B------:R-:W-:Y:S01]  /*0110*/  STG.E desc[UR4][R4.64], R7 ;  /* 0x0000000704007986 */ /* 0x000fe2000c101904 */
[----:B------:R-:W-:Y:S05]  /*0120*/  EXIT ;  /* 0x000000000000794d */ /* 0x000fea0003800000 */
.L_x_15:
        /* <DEDUP_REMOVED lines=13> */
.L_x_57:


//--------------------- .text._Z25calculate_gradient_kernelPfS_S_S_ii --------------------------
	.section	.text._Z25calculate_gradient_kernelPfS_S_S_ii,"ax",@progbits
	.align	128
        .global         _Z25calculate_gradient_kernelPfS_S_S_ii
        .type           _Z25calculate_gradient_kernelPfS_S_S_ii,@function
        .size           _Z25calculate_gradient_kernelPfS_S_S_ii,(.L_x_58 - _Z25calculate_gradient_kernelPfS_S_S_ii)
        .other          _Z25calculate_gradient_kernelPfS_S_S_ii,@"STO_CUDA_ENTRY STV_DEFAULT"
_Z25calculate_gradient_kernelPfS_S_S_ii:
.text._Z25calculate_gradient_kernelPfS_S_S_ii:
        /* <DEDUP_REMOVED lines=8> */
[----:B------:R-:W0:Y:S01]  /*0080*/  LDC R4, c[0x0][0x3a4] ;  /* 0x0000e900ff047b82 */ /* 0x000e220000000800 */
[----:B------:R-:W1:Y:S07]  /*0090*/  LDCU.64 UR14, c[0x0][0x358] ;  /* 0x00006b00ff0e77ac */ /* 0x000e6e0008000a00 */
[----:B------:R-:W2:Y:S01]  /*00a0*/  LDC.64 R2, c[0x0][0x390] ;  /* 0x0000e400ff027b82 */ /* 0x000ea20000000a00 */
[----:B0-----:R-:W-:Y:S01]  /*00b0*/  ISETP.GE.AND P0, PT, R4, 0x1, PT ;  /* 0x000000010400780c */ /* 0x001fe20003f06270 */
[----:B--2---:R-:W-:-:S05]  /*00c0*/  IMAD.WIDE R2, R0, 0x4, R2 ;  /* 0x0000000400027825 */ /* 0x004fca00078e0202 */
[----:B-1----:R0:W-:Y:S07]  /*00d0*/  STG.E desc[UR14][R2.64], RZ ;  /* 0x000000ff02007986 */ /* 0x0021ee000c10190e */
[----:B------:R-:W-:Y:S05]  /*00e0*/  @!P0 EXIT ;  /* 0x000000000000894d */ /* 0x000fea0003800000 */
[----:B------:R-:W-:Y:S01]  /*00f0*/  I2FP.F32.S32 R8, R0 ;  /* 0x0000000000087245 */ /* 0x000fe20000201400 */
[----:B------:R-:W-:-:S04]  /*0100*/  UISETP.GT.AND UP0, UPT, UR5, URZ, UPT ;  /* 0x000000ff0500728c */ /* 0x000fc8000bf04270 */
[----:B------:R-:W-:-:S06]  /*0110*/  FMUL R4, R8, 0.5 ;  /* 0x3f00000008047820 */ /* 0x000fcc0000400000 */
[----:B------:R-:W1:Y:S02]  /*0120*/  FRND.TRUNC R4, R4 ;  /* 0x0000000400047307 */ /* 0x000e64000020d000 */
[----:B-1----:R-:W-:-:S04]  /*0130*/  FADD R9, R4, R4 ;  /* 0x0000000404097221 */ /* 0x002fc80000000000 */
[----:B------:R-:W-:Y:S01]  /*0140*/  FADD R9, R8, -R9 ;  /* 0x8000000908097221 */ /* 0x000fe20000000000 */
[----:B------:R-:W-:Y:S06]  /*0150*/  BRA.U UP0, `(.L_x_16) ;  /* 0x0000000500907547 */ /* 0x000fec000b800000 */
[----:B------:R-:W1:Y:S01]  /*0160*/  LDC.64 R4, c[0x0][0x380] ;  /* 0x0000e000ff047b82 */ /* 0x000e620000000a00 */
[----:B------:R-:W-:Y:S01]  /*0170*/  HFMA2 R13, -RZ, RZ, 0, 0 ;  /* 0x00000000ff0d7431 */ /* 0x000fe200000001ff */
[----:B------:R-:W-:Y:S01]  /*0180*/  MOV R11, RZ ;  /* 0x000000ff000b7202 */ /* 0x000fe20000000f00 */
[----:B------:R-:W2:Y:S05]  /*0190*/  LDCU UR4, c[0x0][0x3a4] ;  /* 0x00007480ff0477ac */ /* 0x000eaa0008000800 */
[----:B------:R-:W3:Y:S02]  /*01a0*/  LDC.64 R6, c[0x0][0x388] ;  /* 0x0000e200ff067b82 */ /* 0x000ee40000000a00 */
.L_x_20:
[----:B-1----:R-:W-:-:S05]  /*01b0*/  IMAD.WIDE.U32 R16, R13, 0x4, R4 ;  /* 0x000000040d107825 */ /* 0x002fca00078e0004 */
[----:B----4-:R-:W4:Y:S01]  /*01c0*/  LDG.E R15, desc[UR14][R16.64] ;  /* 0x0000000e100f7981 */ /* 0x010f22000c1e1900 */
[----:B---3--:R-:W-:Y:S01]  /*01d0*/  IMAD.WIDE.U32 R18, R13, 0x4, R6 ;  /* 0x000000040d127825 */ /* 0x008fe200078e0006 */
[----:B------:R-:W-:-:S04]  /*01e0*/  MOV R20, 0x3a2c32e4 ;  /* 0x3a2c32e400147802 */ /* 0x000fc80000000f00 */
[----:B------:R1:W5:Y:S01]  /*01f0*/  LDG.E R10, desc[UR14][R18.64] ;  /* 0x0000000e120a7981 */ /* 0x000362000c1e1900 */
[----:B------:R-:W-:Y:S01]  /*0200*/  VIADD R13, R13, 0x1 ;  /* 0x000000010d0d7836 */ /* 0x000fe20000000000 */
[----:B------:R-:W-:Y:S04]  /*0210*/  BSSY.RECONVERGENT B0, `(.L_x_17) ;  /* 0x0000053000007945 */ /* 0x000fe80003800200 */
[----:B--2---:R-:W-:Y:S01]  /*0220*/  ISETP.NE.AND P1, PT, R13, UR4, PT ;  /* 0x000000040d007c0c */ /* 0x004fe2000bf25270 */
[C---:B----4-:R-:W-:Y:S01]  /*0230*/  FMUL R12, |R15|.reuse, 16777216 ;  /* 0x4b8000000f0c7820 */ /* 0x050fe20000400200 */
[----:B------:R-:W-:-:S04]  /*0240*/  FSETP.GEU.AND P0, PT, |R15|, 1.175494350822287508e-38, PT ;  /* 0x008000000f00780b */ /* 0x000fc80003f0e200 */
[----:B------:R-:W-:Y:S02]  /*0250*/  FSEL R12, R12, |R15|, !P0 ;  /* 0x4000000f0c0c7208 */ /* 0x000fe40004000000 */
[----:B------:R-:W-:-:S03]  /*0260*/  FSEL R16, RZ, -24, P0 ;  /* 0xc1c00000ff107808 */ /* 0x000fc60000000000 */
[----:B------:R-:W-:-:S05]  /*0270*/  VIADD R14, R12, 0xc0cafb0d ;  /* 0xc0cafb0d0c0e7836 */ /* 0x000fca0000000000 */
[----:B------:R-:W-:-:S04]  /*0280*/  LOP3.LUT R21, R14, 0xff800000, RZ, 0xc0, !PT ;  /* 0xff8000000e157812 */ /* 0x000fc800078ec0ff */
[-C--:B------:R-:W-:Y:S02]  /*0290*/  IADD3 R12, PT, PT, R12, -R21.reuse, RZ ;  /* 0x800000150c0c7210 */ /* 0x080fe40007ffe0ff */
[----:B------:R-:W-:-:S03]  /*02a0*/  I2FP.F32.S32 R21, R21 ;  /* 0x0000001500157245 */ /* 0x000fc60000201400 */
[C---:B------:R-:W-:Y:S01]  /*02b0*/  FADD R14, R12.reuse, 1 ;  /* 0x3f8000000c0e7421 */ /* 0x040fe20000000000 */
[----:B------:R-:W-:Y:S01]  /*02c0*/  FADD R23, R12, -1 ;  /* 0xbf8000000c177421 */ /* 0x000fe20000000000 */
[----:B------:R-:W-:-:S03]  /*02d0*/  FFMA R21, R21, 1.1920928955078125e-07, R16 ;  /* 0x3400000015157823 */ /* 0x000fc60000000010 */
[----:B------:R-:W-:Y:S01]  /*02e0*/  FADD R17, R23, R23 ;  /* 0x0000001717117221 */ /* 0x000fe20000000000 */
[----:B------:R-:W2:Y:S03]  /*02f0*/  MUFU.RCP R14, R14 ;  /* 0x0000000e000e7308 */ /* 0x000ea60000001000 */
[----:B--2---:R-:W-:-:S04]  /*0300*/  FMUL R12, R14, R17 ;  /* 0x000000110e0c7220 */ /* 0x004fc80000400000 */
[----:B------:R-:W-:Y:S01]  /*0310*/  FADD R16, R23, -R12 ;  /* 0x8000000c17107221 */ /* 0x000fe20000000000 */
[----:B------:R-:W-:-:S03]  /*0320*/  FMUL R17, R12, R12 ;  /* 0x0000000c0c117220 */ /* 0x000fc60000400000 */
[----:B-1----:R-:W-:Y:S01]  /*0330*/  FADD R18, R16, R16 ;  /* 0x0000001010127221 */ /* 0x002fe20000000000 */
[----:B------:R-:W-:Y:S01]  /*0340*/  FFMA R16, R12, 1.4426950216293334961, R21 ;  /* 0x3fb8aa3b0c107823 */ /* 0x000fe20000000015 */
[----:B------:R-:W-:Y:S02]  /*0350*/  FFMA R20, R17, R20, 0.0032181653659790754318 ;  /* 0x3b52e7db11147423 */ /* 0x000fe40000000014 */
[----:B------:R-:W-:Y:S01]  /*0360*/  FFMA R23, R23, -R12, R18 ;  /* 0x8000000c17177223 */ /* 0x000fe20000000012 */
[----:B------:R-:W-:Y:S01]  /*0370*/  FADD R21, R21, -R16 ;  /* 0x8000001015157221 */ /* 0x000fe20000000000 */
[C---:B------:R-:W-:Y:S02]  /*0380*/  FFMA R20, R17.reuse, R20, 0.018033718690276145935 ;  /* 0x3c93bb7311147423 */ /* 0x040fe40000000014 */
[----:B------:R-:W-:Y:S01]  /*0390*/  FMUL R23, R14, R23 ;  /* 0x000000170e177220 */ /* 0x000fe20000400000 */
[----:B------:R-:W-:Y:S01]  /*03a0*/  FFMA R14, R12, 1.4426950216293334961, R21 ;  /* 0x3fb8aa3b0c0e7823 */ /* 0x000fe20000000015 */
[----:B------:R-:W-:-:S03]  /*03b0*/  FFMA R20, R17, R20, 0.12022458761930465698 ;  /* 0x3df6384f11147423 */ /* 0x000fc60000000014 */
[----:B------:R-:W-:Y:S01]  /*03c0*/  FFMA R19, R23, 1.4426950216293334961, R14 ;  /* 0x3fb8aa3b17137823 */ /* 0x000fe2000000000e */
[----:B------:R-:W-:-:S03]  /*03d0*/  FMUL R17, R17, R20 ;  /* 0x0000001411117220 */ /* 0x000fc60000400000 */
[----:B------:R-:W-:Y:S01]  /*03e0*/  FFMA R14, R12, 1.9251366722983220825e-08, R19 ;  /* 0x32a55e340c0e7823 */ /* 0x000fe20000000013 */
[----:B------:R-:W-:-:S04]  /*03f0*/  FMUL R18, R17, 3 ;  /* 0x4040000011127820 */ /* 0x000fc80000400000 */
[----:B------:R-:W-:-:S04]  /*0400*/  FFMA R14, R23, R18, R14 ;  /* 0x00000012170e7223 */ /* 0x000fc8000000000e */
[----:B------:R-:W-:-:S04]  /*0410*/  FFMA R19, R12, R17, R14 ;  /* 0x000000110c137223 */ /* 0x000fc8000000000e */
[----:B------:R-:W-:-:S04]  /*0420*/  FADD R21, R16, R19 ;  /* 0x0000001310157221 */ /* 0x000fc80000000000 */
[----:B------:R-:W-:Y:S01]  /*0430*/  FMUL R17, R8, R21 ;  /* 0x0000001508117220 */ /* 0x000fe20000400000 */
[----:B------:R-:W-:-:S03]  /*0440*/  FADD R16, -R16, R21 ;  /* 0x0000001510107221 */ /* 0x000fc60000000100 */
[----:B------:R-:W1:Y:S01]  /*0450*/  FRND R12, R17 ;  /* 0x00000011000c7307 */ /* 0x000e620000201000 */
[----:B------:R-:W-:Y:S01]  /*0460*/  FADD R19, R19, -R16 ;  /* 0x8000001013137221 */ /* 0x000fe20000000000 */
[C---:B------:R-:W-:Y:S01]  /*0470*/  FFMA R14, R8.reuse, R21, -R17 ;  /* 0x00000015080e7223 */ /* 0x040fe20000000811 */
[----:B------:R-:W-:Y:S01]  /*0480*/  IMAD.MOV.U32 R21, RZ, RZ, 0x391fcb8e ;  /* 0x391fcb8eff157424 */ /* 0x000fe200078e00ff */
[C---:B------:R-:W-:Y:S02]  /*0490*/  FSETP.GT.AND P2, PT, |R17|.reuse, 152, PT ;  /* 0x431800001100780b */ /* 0x040fe40003f44200 */
[----:B------:R-:W-:Y:S01]  /*04a0*/  FFMA R14, R8, R19, R14 ;  /* 0x00000013080e7223 */ /* 0x000fe2000000000e */
[C---:B------:R-:W-:Y:S01]  /*04b0*/  FSETP.GEU.AND P3, PT, R17.reuse, RZ, PT ;  /* 0x000000ff1100720b */ /* 0x040fe20003f6e000 */
[----:B------:R-:W2:Y:S01]  /*04c0*/  F2I.NTZ R16, R17 ;  /* 0x0000001100107305 */ /* 0x000ea20000203100 */
[----:B-1----:R-:W-:Y:S01]  /*04d0*/  FADD R19, R17, -R12 ;  /* 0x8000000c11137221 */ /* 0x002fe20000000000 */
[----:B------:R-:W-:-:S03]  /*04e0*/  FSETP.GT.AND P0, PT, R12, RZ, PT ;  /* 0x000000ff0c00720b */ /* 0x000fc60003f04000 */
[----:B------:R-:W-:-:S04]  /*04f0*/  FADD R14, R14, R19 ;  /* 0x000000130e0e7221 */ /* 0x000fc80000000000 */
[C---:B------:R-:W-:Y:S01]  /*0500*/  FFMA R19, R14.reuse, R21, 0.0013391353422775864601 ;  /* 0x3aaf85ed0e137423 */ /* 0x040fe20000000015 */
[----:B------:R-:W-:Y:S02]  /*0510*/  SEL R21, RZ, 0x83000000, P0 ;  /* 0x83000000ff157807 */ /* 0x000fe40000000000 */
[----:B------:R-:W-:Y:S01]  /*0520*/  FSETP.NEU.AND P0, PT, R15, 1, PT ;  /* 0x3f8000000f00780b */ /* 0x000fe20003f0d000 */
[----:B------:R-:W-:Y:S01]  /*0530*/  FFMA R19, R14, R19, 0.0096188392490148544312 ;  /* 0x3c1d98560e137423 */ /* 0x000fe20000000013 */
[----:B------:R-:W-:Y:S02]  /*0540*/  IADD3 R12, PT, PT, R21, 0x7f000000, RZ ;  /* 0x7f000000150c7810 */ /* 0x000fe40007ffe0ff */
[----:B------:R-:W-:Y:S01]  /*0550*/  ISETP.EQ.OR P0, PT, R0, RZ, !P0 ;  /* 0x000000ff0000720c */ /* 0x000fe20004702670 */
[----:B------:R-:W-:Y:S01]  /*0560*/  FFMA R19, R14, R19, 0.055503588169813156128 ;  /* 0x3d6357bb0e137423 */ /* 0x000fe20000000013 */
[----:B--2---:R-:W-:-:S03]  /*0570*/  LEA R21, R16, -R21, 0x17 ;  /* 0x8000001510157211 */ /* 0x004fc600078eb8ff */
[----:B------:R-:W-:-:S04]  /*0580*/  FFMA R19, R14, R19, 0.24022644758224487305 ;  /* 0x3e75fdec0e137423 */ /* 0x000fc80000000013 */
[----:B------:R-:W-:-:S04]  /*0590*/  FFMA R19, R14, R19, 0.69314718246459960938 ;  /* 0x3f3172180e137423 */ /* 0x000fc80000000013 */
[----:B------:R-:W-:-:S04]  /*05a0*/  FFMA R19, R14, R19, 1 ;  /* 0x3f8000000e137423 */ /* 0x000fc80000000013 */
[----:B------:R-:W-:-:S04]  /*05b0*/  FMUL R12, R19, R12 ;  /* 0x0000000c130c7220 */ /* 0x000fc80000400000 */
[----:B------:R-:W-:Y:S01]  /*05c0*/  FMUL R21, R12, R21 ;  /* 0x000000150c157220 */ /* 0x000fe20000400000 */
[----:B------:R-:W-:Y:S02]  /*05d0*/  MOV R12, 0x3f800000 ;  /* 0x3f800000000c7802 */ /* 0x000fe40000000f00 */
[----:B------:R-:W-:Y:S01]  /*05e0*/  @P2 FSEL R21, RZ, +INF , !P3 ;  /* 0x7f800000ff152808 */ /* 0x000fe20005800000 */
[----:B------:R-:W-:Y:S06]  /*05f0*/  @P0 BRA `(.L_x_18) ;  /* 0x0000000000500947 */ /* 0x000fec0003800000 */
[----:B------:R-:W-:-:S04]  /*0600*/  FSETP.NAN.AND P0, PT, |R8|, |R8|, PT ;  /* 0x400000080800720b */ /* 0x000fc80003f08200 */
[----:B------:R-:W-:-:S13]  /*0610*/  FSETP.NUM.AND P0, PT, |R15|, |R15|, !P0 ;  /* 0x4000000f0f00720b */ /* 0x000fda0004707200 */
[----:B------:R-:W-:Y:S01]  /*0620*/  @!P0 FADD R12, R8, R15 ;  /* 0x0000000f080c8221 */ /* 0x000fe20000000000 */
[----:B------:R-:W-:Y:S06]  /*0630*/  @!P0 BRA `(.L_x_18) ;  /* 0x0000000000408947 */ /* 0x000fec0003800000 */
[C---:B------:R-:W-:Y:S02]  /*0640*/  FSETP.NEU.AND P0, PT, |R15|.reuse, +INF , PT ;  /* 0x7f8000000f00780b */ /* 0x040fe40003f0d200 */
[----:B------:R-:W-:-:S13]  /*0650*/  FSETP.NEU.AND P2, PT, R15, RZ, PT ;  /* 0x000000ff0f00720b */ /* 0x000fda0003f4d000 */
[----:B------:R-:W-:Y:S05]  /*0660*/  @P0 BRA P2, `(.L_x_19) ;  /* 0x0000000000180947 */ /* 0x000fea0001000000 */
[----:B------:R-:W-:Y:S01]  /*0670*/  ISETP.GE.AND P2, PT, R0, RZ, PT ;  /* 0x000000ff0000720c */ /* 0x000fe20003f46270 */
[----:B------:R-:W-:Y:S01]  /*0680*/  FADD R12, R15, R15 ;  /* 0x0000000f0f0c7221 */ /* 0x000fe20000000000 */
[----:B------:R-:W-:-:S11]  /*0690*/  FSETP.NEU.AND P0, PT, |R9|, 1, PT ;  /* 0x3f8000000900780b */ /* 0x000fd60003f0d200 */
[----:B------:R-:W-:-:S04]  /*06a0*/  @!P2 LOP3.LUT R12, R12, 0x7f800000, RZ, 0x3c, !PT ;  /* 0x7f8000000c0ca812 */ /* 0x000fc800078e3cff */
[----:B------:R-:W-:Y:S01]  /*06b0*/  @P0 LOP3.LUT R12, R12, 0x7fffffff, RZ, 0xc0, !PT ;  /* 0x7fffffff0c0c0812 */ /* 0x000fe200078ec0ff */
[----:B------:R-:W-:Y:S06]  /*06c0*/  BRA `(.L_x_18) ;  /* 0x00000000001c7947 */ /* 0x000fec0003800000 */
.L_x_19:
[----:B------:R-:W-:Y:S02]  /*06d0*/  FSETP.NEU.AND P0, PT, |R8|, +INF , PT ;  /* 0x7f8000000800780b */ /* 0x000fe40003f0d200 */
[----:B------:R-:W-:-:S13]  /*06e0*/  FSETP.EQ.AND P2, PT, R15, -1, PT ;  /* 0xbf8000000f00780b */ /* 0x000fda0003f42000 */
[----:B------:R-:W-:Y:S05]  /*06f0*/  @!P0 BRA P2, `(.L_x_18) ;  /* 0x0000000000108947 */ /* 0x000fea0001000000 */
[----:B------:R-:W-:Y:S02]  /*0700*/  FSETP.GEU.AND P0, PT, R15, RZ, PT ;  /* 0x000000ff0f00720b */ /* 0x000fe40003f0e000 */
[----:B------:R-:W-:-:S11]  /*0710*/  MOV R12, R21 ;  /* 0x00000015000c7202 */ /* 0x000fd60000000f00 */
[----:B------:R-:W-:-:S04]  /*0720*/  @!P0 FSETP.NEU.AND P2, PT, |R9|, 1, PT ;  /* 0x3f8000000900880b */ /* 0x000fc80003f4d200 */
[----:B------:R-:W-:-:S09]  /*0730*/  @!P0 FSEL R12, R21, -R21, P2 ;  /* 0x80000015150c8208 */ /* 0x000fd20001000000 */
.L_x_18:
[----:B------:R-:W-:Y:S05]  /*0740*/  BSYNC.RECONVERGENT B0 ;  /* 0x0000000000007941 */ /* 0x000fea0003800200 */
.L_x_17:
[----:B-----5:R-:W-:-:S04]  /*0750*/  FADD R10, RZ, -R10 ;  /* 0x8000000aff0a7221 */ /* 0x020fc80000000000 */
[----:B------:R-:W-:-:S05]  /*0760*/  FFMA R11, R10, R12, R11 ;  /* 0x0000000c0a0b7223 */ /* 0x000fca000000000b */
[----:B------:R4:W-:Y:S01]  /*0770*/  STG.E desc[UR14][R2.64], R11 ;  /* 0x0000000b02007986 */ /* 0x0009e2000c10190e */
[----:B------:R-:W-:Y:S05]  /*0780*/  @P1 BRA `(.L_x_20) ;  /* 0xfffffff800881947 */ /* 0x000fea000383ffff */
[----:B------:R-:W-:Y:S05]  /*0790*/  EXIT ;  /* 0x000000000000794d */ /* 0x000fea0003800000 */
.L_x_16:
[----:B------:R-:W1:Y:S01]  /*07a0*/  LDCU.64 UR6, c[0x0][0x398] ;  /* 0x00007300ff0677ac */ /* 0x000e620008000a00 */
[----:B------:R-:W-:Y:S01]  /*07b0*/  CS2R R4, SRZ ;  /* 0x0000000000047805 */ /* 0x000fe2000001ff00 */
[----:B------:R-:W-:Y:S02]  /*07c0*/  UIADD3 UR8, UPT, UPT, UR5, -0x1, URZ ;  /* 0xffffffff05087890 */ /* 0x000fe4000fffe0ff */
[----:B------:R-:W-:Y:S02]  /*07d0*/  ULOP3.LUT UR9, UR5, 0xf, URZ, 0xc0, !UPT ;  /* 0x0000000f05097892 */ /* 0x000fe4000f8ec0ff */
[----:B------:R-:W-:Y:S02]  /*07e0*/  ULOP3.LUT UR10, UR5, 0x7, URZ, 0xc0, !UPT ;  /* 0x00000007050a7892 */ /* 0x000fe4000f8ec0ff */
[----:B------:R-:W-:Y:S02]  /*07f0*/  ULOP3.LUT UR11, UR5, 0x1, URZ, 0xc0, !UPT ;  /* 0x00000001050b7892 */ /* 0x000fe4000f8ec0ff */
[----:B------:R-:W-:-:S02]  /*0800*/  ULOP3.LUT UR12, UR5, 0x7ffffffe, URZ, 0xc0, !UPT ;  /* 0x7ffffffe050c7892 */ /* 0x000fc4000f8ec0ff */
[----:B------:R-:W-:Y:S02]  /*0810*/  ULOP3.LUT UR5, UR5, 0x3, URZ, 0xc0, !UPT ;  /* 0x0000000305057892 */ /* 0x000fe4000f8ec0ff */
[----:B-1----:R-:W-:-:S04]  /*0820*/  UIADD3 UR6, UP0, UPT, UR6, 0x4, URZ ;  /* 0x0000000406067890 */ /* 0x002fc8000ff1e0ff */
[----:B------:R-:W-:-:S12]  /*0830*/  UIADD3.X UR7, UPT, UPT, URZ, UR7, URZ, UP0, !UPT ;  /* 0x00000007ff077290 */ /* 0x000fd800087fe4ff */
.L_x_54:
[----:B------:R-:W1:Y:S02]  /*0840*/  LDC.64 R6, c[0x0][0x380] ;  /* 0x0000e000ff067b82 */ /* 0x000e640000000a00 */
[----:B-1----:R-:W-:-:S06]  /*0850*/  IMAD.WIDE.U32 R6, R4, 0x4, R6 ;  /* 0x0000000404067825 */ /* 0x002fcc00078e0006 */
[----:B0-----:R-:W0:Y:S01]  /*0860*/  LDG.E R6, desc[UR14][R6.64] ;  /* 0x0000000e06067981 */ /* 0x001e22000c1e1900 */
[----:B------:R-:W-:Y:S02]  /*0870*/  HFMA2 R12, -RZ, RZ, 0.771484375, 0.21533203125 ;  /* 0x3a2c32e4ff0c7431 */ /* 0x000fe400000001ff */
[C---:B0-----:R-:W-:Y:S01]  /*0880*/  FMUL R3, |R6|.reuse, 16777216 ;  /* 0x4b80000006037820 */ /* 0x041fe20000400200 */
[C---:B------:R-:W-:Y:S02]  /*0890*/  FSETP.GEU.AND P0, PT, |R6|.reuse, 1.175494350822287508e-38, PT ;  /* 0x008000000600780b */ /* 0x040fe40003f0e200 */
[----:B------:R-:W-:Y:S02]  /*08a0*/  FSETP.NEU.AND P1, PT, R6, 1, PT ;  /* 0x3f8000000600780b */ /* 0x000fe40003f2d000 */
[----:B------:R-:W-:-:S05]  /*08b0*/  FSEL R3, R3, |R6|, !P0 ;  /* 0x4000000603037208 */ /* 0x000fca0004000000 */
[----:B------:R-:W-:-:S05]  /*08c0*/  VIADD R2, R3, 0xc0cafb0d ;  /* 0xc0cafb0d03027836 */ /* 0x000fca0000000000 */
[----:B------:R-:W-:Y:S02]  /*08d0*/  LOP3.LUT R8, R2, 0xff800000, RZ, 0xc0, !PT ;  /* 0xff80000002087812 */ /* 0x000fe400078ec0ff */
[----:B------:R-:W-:Y:S02]  /*08e0*/  FSEL R2, RZ, -24, P0 ;  /* 0xc1c00000ff027808 */ /* 0x000fe40000000000 */
[----:B------:R-:W-:Y:S02]  /*08f0*/  IADD3 R3, PT, PT, R3, -R8, RZ ;  /* 0x8000000803037210 */ /* 0x000fe40007ffe0ff */
[----:B------:R-:W-:-:S03]  /*0900*/  FSETP.NEU.AND P0, PT, |R6|, +INF , PT ;  /* 0x7f8000000600780b */ /* 0x000fc60003f0d200 */
[C---:B------:R-:W-:Y:S01]  /*0910*/  FADD R10, R3.reuse, 1 ;  /* 0x3f800000030a7421 */ /* 0x040fe20000000000 */
[----:B------:R-:W-:Y:S01]  /*0920*/  FADD R9, R3, -1 ;  /* 0xbf80000003097421 */ /* 0x000fe20000000000 */
[----:B------:R-:W-:Y:S02]  /*0930*/  I2FP.F32.S32 R3, R8 ;  /* 0x0000000800037245 */ /* 0x000fe40000201400 */
[----:B------:R-:W-:Y:S01]  /*0940*/  FSETP.EQ.OR P0, PT, R6, RZ, !P0 ;  /* 0x000000ff0600720b */ /* 0x000fe20004702400 */
[----:B------:R-:W-:Y:S01]  /*0950*/  FADD R11, R9, R9 ;  /* 0x00000009090b7221 */ /* 0x000fe20000000000 */
[----:B------:R-:W0:Y:S01]  /*0960*/  MUFU.RCP R10, R10 ;  /* 0x0000000a000a7308 */ /* 0x000e220000001000 */
[----:B------:R-:W-:Y:S02]  /*0970*/  FFMA R2, R3, 1.1920928955078125e-07, R2 ;  /* 0x3400000003027823 */ /* 0x000fe40000000002 */
        /* <DEDUP_REMOVED lines=9> */
[----:B------:R-:W-:Y:S01]  /*0a10*/  FFMA R2, R11, 1.4426950216293334961, R2 ;  /* 0x3fb8aa3b0b027823 */ /* 0x000fe20000000002 */
[----:B------:R-:W-:Y:S01]  /*0a20*/  FADD R8, R6, R6 ;  /* 0x0000000606087221 */ /* 0x000fe20000000000 */
[----:B------:R-:W-:Y:S01]  /*0a30*/  FMUL R9, R10, R9 ;  /* 0x000000090a097220 */ /* 0x000fe20000400000 */
[----:B------:R-:W-:-:S03]  /*0a40*/  FFMA R12, R3, R12, 0.12022458761930465698 ;  /* 0x3df6384f030c7423 */ /* 0x000fc6000000000c */
[----:B------:R-:W-:Y:S01]  /*0a50*/  FFMA R2, R9, 1.4426950216293334961, R2 ;  /* 0x3fb8aa3b09027823 */ /* 0x000fe20000000002 */
[----:B------:R-:W-:-:S03]  /*0a60*/  FMUL R12, R3, R12 ;  /* 0x0000000c030c7220 */ /* 0x000fc60000400000 */
[----:B------:R-:W-:Y:S01]  /*0a70*/  FFMA R2, R11, 1.9251366722983220825e-08, R2 ;  /* 0x32a55e340b027823 */ /* 0x000fe20000000002 */
[----:B------:R-:W-:-:S04]  /*0a80*/  FMUL R3, R12, 3 ;  /* 0x404000000c037820 */ /* 0x000fc80000400000 */
[----:B------:R-:W-:-:S04]  /*0a90*/  FFMA R3, R9, R3, R2 ;  /* 0x0000000309037223 */ /* 0x000fc80000000002 */
[----:B------:R-:W-:Y:S01]  /*0aa0*/  FFMA R12, R11, R12, R3 ;  /* 0x0000000c0b0c7223 */ /* 0x000fe20000000003 */
[----:B------:R-:W-:-:S03]  /*0ab0*/  LOP3.LUT R11, R8, 0x7fffffff, RZ, 0xc0, !PT ;  /* 0x7fffffff080b7812 */ /* 0x000fc600078ec0ff */
[----:B------:R-:W-:-:S04]  /*0ac0*/  FADD R7, R13, R12 ;  /* 0x0000000c0d077221 */ /* 0x000fc80000000000 */
[----:B------:R-:W-:-:S04]  /*0ad0*/  FADD R9, -R13, R7 ;  /* 0x000000070d097221 */ /* 0x000fc80000000100 */
[----:B------:R-:W-:Y:S01]  /*0ae0*/  FADD R9, R12, -R9 ;  /* 0x800000090c097221 */ /* 0x000fe20000000000 */
[----:B------:R-:W-:Y:S06]  /*0af0*/  @P1 BRA `(.L_x_21) ;  /* 0x0000000800881947 */ /* 0x000fec0003800000 */
[----:B------:R-:W0:Y:S01]  /*0b00*/  LDCU UR13, c[0x0][0x3a0] ;  /* 0x00007400ff0d77ac */ /* 0x000e220008000800 */
[----:B------:R-:W-:Y:S01]  /*0b10*/  IMAD.MOV.U32 R10, RZ, RZ, RZ ;  /* 0x000000ffff0a7224 */ /* 0x000fe200078e00ff */
[----:B------:R-:W-:Y:S01]  /*0b20*/  MOV R2, RZ ;  /* 0x000000ff00027202 */ /* 0x000fe20000000f00 */
[----:B0-----:R-:W-:-:S09]  /*0b30*/  UISETP.GE.U32.AND UP0, UPT, UR13, 0x10, UPT ;  /* 0x000000100d00788c */ /* 0x001fd2000bf06070 */
[----:B------:R-:W-:Y:S05]  /*0b40*/  BRA.U !UP0, `(.L_x_22) ;  /* 0x0000000508207547 */ /* 0x000fea000b800000 */
[----:B------:R-:W-:-:S07]  /*0b50*/  CS2R R10, SRZ ;  /* 0x00000000000a7805 */ /* 0x000fce000001ff00 */
.L_x_23:
[----:B------:R-:W0:Y:S02]  /*0b60*/  LDC.64 R2, c[0x0][0x398] ;  /* 0x0000e600ff027b82 */ /* 0x000e240000000a00 */
[----:B0-----:R-:W-:-:S05]  /*0b70*/  IMAD.WIDE.U32 R2, R11, 0x4, R2 ;  /* 0x000000040b027825 */ /* 0x001fca00078e0002 */
[----:B------:R-:W2:Y:S04]  /*0b80*/  LDG.E R26, desc[UR14][R2.64] ;  /* 0x0000000e021a7981 */ /* 0x000ea8000c1e1900 */
[----:B------:R-:W3:Y:S04]  /*0b90*/  LDG.E R28, desc[UR14][R2.64+0x4] ;  /* 0x0000040e021c7981 */ /* 0x000ee8000c1e1900 */
[----:B------:R-:W4:Y:S04]  /*0ba0*/  LDG.E R24, desc[UR14][R2.64+0x8] ;  /* 0x0000080e02187981 */ /* 0x000f28000c1e1900 */
[----:B------:R-:W5:Y:S04]  /*0bb0*/  LDG.E R23, desc[UR14][R2.64+0xc] ;  /* 0x00000c0e02177981 */ /* 0x000f68000c1e1900 */
        /* <DEDUP_REMOVED lines=11> */
[----:B------:R-:W5:Y:S01]  /*0c70*/  LDG.E R25, desc[UR14][R2.64+0x3c] ;  /* 0x00003c0e02197981 */ /* 0x000f62000c1e1900 */
[----:B------:R-:W-:Y:S01]  /*0c80*/  ULOP3.LUT UR4, UR13, 0x7ffffff0, URZ, 0xc0, !UPT ;  /* 0x7ffffff00d047892 */ /* 0x000fe2000f8ec0ff */
[----:B------:R-:W-:-:S02]  /*0c90*/  IADD3 R11, PT, PT, R11, 0x10, RZ ;  /* 0x000000100b0b7810 */ /* 0x000fc40007ffe0ff */
[----:B--2---:R-:W-:-:S04]  /*0ca0*/  FSETP.GT.AND P1, PT, |R26|, 1.00000002004087734272e+20, PT ;  /* 0x60ad78ec1a00780b */ /* 0x004fc80003f24200 */
[----:B------:R-:W-:Y:S02]  /*0cb0*/  FSEL R27, R26, RZ, !P1 ;  /* 0x000000ff1a1b7208 */ /* 0x000fe40004800000 */
[----:B---3--:R-:W-:Y:S02]  /*0cc0*/  FSETP.GT.AND P1, PT, |R28|, 1.00000002004087734272e+20, PT ;  /* 0x60ad78ec1c00780b */ /* 0x008fe40003f24200 */
[----:B----4-:R-:W-:Y:S01]  /*0cd0*/  FSETP.GT.AND P2, PT, |R24|, 1.00000002004087734272e+20, PT ;  /* 0x60ad78ec1800780b */ /* 0x010fe20003f44200 */
[----:B------:R-:W-:Y:S01]  /*0ce0*/  FADD R27, R27, R10 ;  /* 0x0000000a1b1b7221 */ /* 0x000fe20000000000 */
[----:B------:R-:W-:Y:S02]  /*0cf0*/  FSEL R28, R28, RZ, !P1 ;  /* 0x000000ff1c1c7208 */ /* 0x000fe40004800000 */
[----:B-----5:R-:W-:Y:S02]  /*0d00*/  FSETP.GT.AND P1, PT, |R23|, 1.00000002004087734272e+20, PT ;  /* 0x60ad78ec1700780b */ /* 0x020fe40003f24200 */
[----:B------:R-:W-:Y:S01]  /*0d10*/  FSEL R24, R24, RZ, !P2 ;  /* 0x000000ff18187208 */ /* 0x000fe20005000000 */
[----:B------:R-:W-:Y:S01]  /*0d20*/  FADD R27, R27, R28 ;  /* 0x0000001c1b1b7221 */ /* 0x000fe20000000000 */
[----:B------:R-:W-:-:S02]  /*0d30*/  FSETP.GT.AND P2, PT, |R22|, 1.00000002004087734272e+20, PT ;  /* 0x60ad78ec1600780b */ /* 0x000fc40003f44200 */
[----:B------:R-:W-:Y:S01]  /*0d40*/  FSEL R23, R23, RZ, !P1 ;  /* 0x000000ff17177208 */ /* 0x000fe20004800000 */
[----:B------:R-:W-:Y:S01]  /*0d50*/  FADD R24, R27, R24 ;  /* 0x000000181b187221 */ /* 0x000fe20000000000 */
[C---:B------:R-:W-:Y:S02]  /*0d60*/  FSETP.GT.AND P1, PT, |R21|.reuse, 1.00000002004087734272e+20, PT ;  /* 0x60ad78ec1500780b */ /* 0x040fe40003f24200 */
[----:B------:R-:W-:Y:S01]  /*0d70*/  FSEL R22, R22, RZ, !P2 ;  /* 0x000000ff16167208 */ /* 0x000fe20005000000 */
[----:B------:R-:W-:Y:S01]  /*0d80*/  FADD R23, R24, R23 ;  /* 0x0000001718177221 */ /* 0x000fe20000000000 */
[----:B------:R-:W-:Y:S02]  /*0d90*/  FSETP.GT.AND P2, PT, |R20|, 1.00000002004087734272e+20, PT ;  /* 0x60ad78ec1400780b */ /* 0x000fe40003f44200 */
        /* <DEDUP_REMOVED lines=14> */
[----:B------:R-:W-:Y:S02]  /*0e80*/  FSEL R16, R16, RZ, !P2 ;  /* 0x000000ff10107208 */ /* 0x000fe40005000000 */
[C---:B------:R-:W-:Y:S01]  /*0e90*/  FSETP.GT.AND P1, PT, |R15|.reuse, 1.00000002004087734272e+20, PT ;  /* 0x60ad78ec0f00780b */ /* 0x040fe20003f24200 */
[----:B------:R-:W-:Y:S01]  /*0ea0*/  FADD R17, R18, R17 ;  /* 0x0000001112117221 */ /* 0x000fe20000000000 */
[C---:B------:R-:W-:Y:S02]  /*0eb0*/  FSETP.GT.AND P2, PT, |R14|.reuse, 1.00000002004087734272e+20, PT ;  /* 0x60ad78ec0e00780b */ /* 0x040fe40003f44200 */
[----:B------:R-:W-:Y:S01]  /*0ec0*/  FSEL R15, R15, RZ, !P1 ;  /* 0x000000ff0f0f7208 */ /* 0x000fe20004800000 */
[----:B------:R-:W-:Y:S01]  /*0ed0*/  FADD R16, R17, R16 ;  /* 0x0000001011107221 */ /* 0x000fe20000000000 */
[----:B------:R-:W-:-:S02]  /*0ee0*/  FSEL R14, R14, RZ, !P2 ;  /* 0x000000ff0e0e7208 */ /* 0x000fc40005000000 */
[----:B------:R-:W-:Y:S01]  /*0ef0*/  FSETP.GT.AND P2, PT, |R12|, 1.00000002004087734272e+20, PT ;  /* 0x60ad78ec0c00780b */ /* 0x000fe20003f44200 */
[----:B------:R-:W-:Y:S01]  /*0f00*/  FADD R15, R16, R15 ;  /* 0x0000000f100f7221 */ /* 0x000fe20000000000 */
[----:B------:R-:W-:Y:S02]  /*0f10*/  FSETP.GT.AND P1, PT, |R13|, 1.00000002004087734272e+20, PT ;  /* 0x60ad78ec0d00780b */ /* 0x000fe40003f24200 */
[----:B------:R-:W-:Y:S02]  /*0f20*/  FSEL R12, R12, RZ, !P2 ;  /* 0x000000ff0c0c7208 */ /* 0x000fe40005000000 */
[----:B------:R-:W-:Y:S01]  /*0f30*/  ISETP.NE.AND P2, PT, R11, UR4, PT ;  /* 0x000000040b007c0c */ /* 0x000fe2000bf45270 */
[----:B------:R-:W-:Y:S01]  /*0f40*/  FADD R14, R15, R14 ;  /* 0x0000000e0f0e7221 */ /* 0x000fe20000000000 */
[----:B------:R-:W-:Y:S02]  /*0f50*/  FSEL R13, R13, RZ, !P1 ;  /* 0x000000ff0d0d7208 */ /* 0x000fe40004800000 */
[----:B------:R-:W-:-:S03]  /*0f60*/  FSETP.GT.AND P1, PT, |R25|, 1.00000002004087734272e+20, PT ;  /* 0x60ad78ec1900780b */ /* 0x000fc60003f24200 */
[----:B------:R-:W-:Y:S01]  /*0f70*/  FADD R13, R14, R13 ;  /* 0x0000000d0e0d7221 */ /* 0x000fe20000000000 */
[----:B------:R-:W-:-:S03]  /*0f80*/  FSEL R25, R25, RZ, !P1 ;  /* 0x000000ff19197208 */ /* 0x000fc60004800000 */
[----:B------:R-:W-:-:S04]  /*0f90*/  FADD R12, R13, R12 ;  /* 0x0000000c0d0c7221 */ /* 0x000fc80000000000 */
[----:B------:R-:W-:Y:S01]  /*0fa0*/  FADD R10, R12, R25 ;  /* 0x000000190c0a7221 */ /* 0x000fe20000000000 */
[----:B------:R-:W-:Y:S06]  /*0fb0*/  @P2 BRA `(.L_x_23) ;  /* 0xfffffff800e82947 */ /* 0x000fec000383ffff */
[----:B------:R-:W-:-:S07]  /*0fc0*/  IMAD.U32 R2, RZ, RZ, UR4 ;  /* 0x00000004ff027e24 */ /* 0x000fce000f8e00ff */
.L_x_22:
[----:B------:R-:W-:-:S09]  /*0fd0*/  UISETP.NE.AND UP0, UPT, UR9, URZ, UPT ;  /* 0x000000ff0900728c */ /* 0x000fd2000bf05270 */
[----:B------:R-:W-:Y:S05]  /*0fe0*/  BRA.U !UP0, `(.L_x_24) ;  /* 0x0000001908707547 */ /* 0x000fea000b800000 */
[----:B------:R-:W-:Y:S02]  /*0ff0*/  UIADD3 UR4, UPT, UPT, UR9, -0x1, URZ ;  /* 0xffffffff09047890 */ /* 0x000fe4000fffe0ff */
[----:B------:R-:W-:Y:S02]  /*1000*/  UISETP.NE.AND UP1, UPT, UR10, URZ, UPT ;  /* 0x000000ff0a00728c */ /* 0x000fe4000bf25270 */
[----:B------:R-:W-:-:S09]  /*1010*/  UISETP.GE.U32.AND UP0, UPT, UR4, 0x7, UPT ;  /* 0x000000070400788c */ /* 0x000fd2000bf06070 */
[----:B------:R-:W-:Y:S05]  /*1020*/  BRA.U !UP0, `(.L_x_25) ;  /* 0x00000001088c7547 */ /* 0x000fea000b800000 */
        /* <DEDUP_REMOVED lines=9> */
[----:B------:R0:W5:Y:S01]  /*10c0*/  LDG.E R11, desc[UR14][R12.64+0x1c] ;  /* 0x00001c0e0c0b7981 */ /* 0x000162000c1e1900 */
[----:B------:R-:W-:-:S02]  /*10d0*/  IADD3 R2, PT, PT, R2, 0x8, RZ ;  /* 0x0000000802027810 */ /* 0x000fc40007ffe0ff */
[----:B--2---:R-:W-:Y:S02]  /*10e0*/  FSETP.GT.AND P1, PT, |R14|, 1.00000002004087734272e+20, PT ;  /* 0x60ad78ec0e00780b */ /* 0x004fe40003f24200 */
[----:B---3--:R-:W-:Y:S02]  /*10f0*/  FSETP.GT.AND P2, PT, |R16|, 1.00000002004087734272e+20, PT ;  /* 0x60ad78ec1000780b */ /* 0x008fe40003f44200 */
[----:B------:R-:W-:Y:S02]  /*1100*/  FSEL R15, R14, RZ, !P1 ;  /* 0x000000ff0e0f7208 */ /* 0x000fe40004800000 */
[----:B----4-:R-:W-:Y:S02]  /*1110*/  FSETP.GT.AND P1, PT, |R17|, 1.00000002004087734272e+20, PT ;  /* 0x60ad78ec1100780b */ /* 0x010fe40003f24200 */
[----:B------:R-:W-:Y:S01]  /*1120*/  FSEL R16, R16, RZ, !P2 ;  /* 0x000000ff10107208 */ /* 0x000fe20005000000 */
[----:B------:R-:W-:Y:S01]  /*1130*/  FADD R15, R10, R15 ;  /* 0x0000000f0a0f7221 */ /* 0x000fe20000000000 */
[----:B-----5:R-:W-:-:S02]  /*1140*/  FSETP.GT.AND P2, PT, |R18|, 1.00000002004087734272e+20, PT ;  /* 0x60ad78ec1200780b */ /* 0x020fc40003f44200 */
[----:B------:R-:W-:Y:S01]  /*1150*/  FSEL R10, R17, RZ, !P1 ;  /* 0x000000ff110a7208 */ /* 0x000fe20004800000 */
[----:B------:R-:W-:Y:S01]  /*1160*/  FADD R15, R15, R16 ;  /* 0x000000100f0f7221 */ /* 0x000fe20000000000 */
[----:B------:R-:W-:Y:S02]  /*1170*/  FSETP.GT.AND P1, PT, |R19|, 1.00000002004087734272e+20, PT ;  /* 0x60ad78ec1300780b */ /* 0x000fe40003f24200 */
[----:B0-----:R-:W-:Y:S01]  /*1180*/  FSEL R13, R18, RZ, !P2 ;  /* 0x000000ff120d7208 */ /* 0x001fe20005000000 */
[----:B------:R-:W-:Y:S01]  /*1190*/  FADD R10, R15, R10 ;  /* 0x0000000a0f0a7221 */ /* 0x000fe20000000000 */
[----:B------:R-:W-:Y:S02]  /*11a0*/  FSETP.GT.AND P2, PT, |R20|, 1.00000002004087734272e+20, PT ;  /* 0x60ad78ec1400780b */ /* 0x000fe40003f44200 */
[----:B------:R-:W-:Y:S01]  /*11b0*/  FSEL R19, R19, RZ, !P1 ;  /* 0x000000ff13137208 */ /* 0x000fe20004800000 */
[----:B------:R-:W-:Y:S01]  /*11c0*/  FADD R10, R10, R13 ;  /* 0x0000000d0a0a7221 */ /* 0x000fe20000000000 */
[----:B------:R-:W-:-:S02]  /*11d0*/  FSETP.GT.AND P1, PT, |R3|, 1.00000002004087734272e+20, PT ;  /* 0x60ad78ec0300780b */ /* 0x000fc40003f24200 */
[----:B------:R-:W-:Y:S01]  /*11e0*/  FSEL R13, R20, RZ, !P2 ;  /* 0x000000ff140d7208 */ /* 0x000fe20005000000 */
[----:B------:R-:W-:Y:S01]  /*11f0*/  FADD R10, R10, R19 ;  /* 0x000000130a0a7221 */ /* 0x000fe20000000000 */
[----:B------:R-:W-:Y:S02]  /*1200*/  FSETP.GT.AND P2, PT, |R11|, 1.00000002004087734272e+20, PT ;  /* 0x60ad78ec0b00780b */ /* 0x000fe40003f44200 */
[----:B------:R-:W-:Y:S01]  /*1210*/  FSEL R3, R3, RZ, !P1 ;  /* 0x000000ff03037208 */ /* 0x000fe20004800000 */
[----:B------:R-:W-:Y:S01]  /*1220*/  FADD R10, R10, R13 ;  /* 0x0000000d0a0a7221 */ /* 0x000fe20000000000 */
[----:B------:R-:W-:-:S03]  /*1230*/  FSEL R11, R11, RZ, !P2 ;  /* 0x000000ff0b0b7208 */ /* 0x000fc60005000000 */
[----:B------:R-:W-:-:S04]  /*1240*/  FADD R10, R10, R3 ;  /* 0x000000030a0a7221 */ /* 0x000fc80000000000 */
[----:B------:R-:W-:-:S07]  /*1250*/  FADD R10, R10, R11 ;  /* 0x0000000b0a0a7221 */ /* 0x000fce0000000000 */
.L_x_25:
        /* <DEDUP_REMOVED lines=10> */
[----:B------:R-:W5:Y:S01]  /*1300*/  LDG.E R16, desc[UR14][R12.64+0xc] ;  /* 0x00000c0e0c107981 */ /* 0x000f62000c1e1900 */
        /* <DEDUP_REMOVED lines=10> */
[----:B------:R-:W-:-:S03]  /*13b0*/  FSEL R11, R16, RZ, !P2 ;  /* 0x000000ff100b7208 */ /* 0x000fc60005000000 */
[----:B------:R-:W-:-:S04]  /*13c0*/  FADD R10, R3, R10 ;  /* 0x0000000a030a7221 */ /* 0x000fc80000000000 */
[----:B------:R-:W-:-:S07]  /*13d0*/  FADD R10, R10, R11 ;  /* 0x0000000b0a0a7221 */ /* 0x000fce0000000000 */
.L_x_26:
[----:B------:R-:W-:Y:S05]  /*13e0*/  BRA.U !UP1, `(.L_x_24) ;  /* 0x0000001509707547 */ /* 0x000fea000b800000 */
[----:B------:R-:W0:Y:S02]  /*13f0*/  LDC.64 R12, c[0x0][0x398] ;  /* 0x0000e600ff0c7b82 */ /* 0x000e240000000a00 */
[----:B0-----:R-:W-:-:S05]  /*1400*/  IMAD.WIDE.U32 R2, R2, 0x4, R12 ;  /* 0x0000000402027825 */ /* 0x001fca00078e000c */
[----:B------:R-:W2:Y:S01]  /*1410*/  LDG.E R11, desc[UR14][R2.64] ;  /* 0x0000000e020b7981 */ /* 0x000ea2000c1e1900 */
[----:B------:R-:W-:Y:S01]  /*1420*/  UISETP.NE.AND UP0, UPT, UR5, 0x1, UPT ;  /* 0x000000010500788c */ /* 0x000fe2000bf05270 */
[----:B--2---:R-:W-:-:S04]  /*1430*/  FSETP.GT.AND P1, PT, |R11|, 1.00000002004087734272e+20, PT ;  /* 0x60ad78ec0b00780b */ /* 0x004fc80003f24200 */
[----:B------:R-:W-:-:S05]  /*1440*/  FSEL R11, R11, RZ, !P1 ;  /* 0x000000ff0b0b7208 */ /* 0x000fca0004800000 */
[----:B------:R-:W-:Y:S01]  /*1450*/  FADD R10, R10, R11 ;  /* 0x0000000b0a0a7221 */ /* 0x000fe20000000000 */
[----:B------:R-:W-:Y:S06]  /*1460*/  BRA.U !UP0, `(.L_x_24) ;  /* 0x0000001508507547 */ /* 0x000fec000b800000 */
[----:B------:R-:W2:Y:S01]  /*1470*/  LDG.E R11, desc[UR14][R2.64+0x4] ;  /* 0x0000040e020b7981 */ /* 0x000ea2000c1e1900 */
[----:B------:R-:W-:Y:S01]  /*1480*/  UISETP.NE.AND UP0, UPT, UR5, 0x2, UPT ;  /* 0x000000020500788c */ /* 0x000fe2000bf05270 */
[----:B--2---:R-:W-:-:S04]  /*1490*/  FSETP.GT.AND P1, PT, |R11|, 1.00000002004087734272e+20, PT ;  /* 0x60ad78ec0b00780b */ /* 0x004fc80003f24200 */
[----:B------:R-:W-:-:S05]  /*14a0*/  FSEL R11, R11, RZ, !P1 ;  /* 0x000000ff0b0b7208 */ /* 0x000fca0004800000 */
[----:B------:R-:W-:Y:S01]  /*14b0*/  FADD R10, R10, R11 ;  /* 0x0000000b0a0a7221 */ /* 0x000fe20000000000 */
[----:B------:R-:W-:Y:S06]  /*14c0*/  BRA.U !UP0, `(.L_x_24) ;  /* 0x0000001508387547 */ /* 0x000fec000b800000 */
[----:B------:R-:W2:Y:S02]  /*14d0*/  LDG.E R2, desc[UR14][R2.64+0x8] ;  /* 0x0000080e02027981 */ /* 0x000ea4000c1e1900 */
[----:B--2---:R-:W-:-:S04]  /*14e0*/  FSETP.GT.AND P1, PT, |R2|, 1.00000002004087734272e+20, PT ;  /* 0x60ad78ec0200780b */ /* 0x004fc80003f24200 */
[----:B------:R-:W-:-:S05]  /*14f0*/  FSEL R11, R2, RZ, !P1 ;  /* 0x000000ff020b7208 */ /* 0x000fca0004800000 */
[----:B------:R-:W-:Y:S01]  /*1500*/  FADD R10, R10, R11 ;  /* 0x0000000b0a0a7221 */ /* 0x000fe20000000000 */
[----:B------:R-:W-:Y:S06]  /*1510*/  BRA `(.L_x_24) ;  /* 0x0000001400247947 */ /* 0x000fec0003800000 */
.L_x_21:
[----:B------:R-:W-:-:S13]  /*1520*/  FSETP.GEU.AND P1, PT, R6, RZ, PT ;  /* 0x000000ff0600720b */ /* 0x000fda0003f2e000 */
[----:B------:R-:W-:Y:S05]  /*1530*/  @!P1 BRA `(.L_x_27) ;  /* 0x0000000800889947 */ /* 0x000fea0003800000 */
[----:B------:R-:W-:Y:S01]  /*1540*/  UISETP.NE.AND UP0, UPT, UR8, URZ, UPT ;  /* 0x000000ff0800728c */ /* 0x000fe2000bf05270 */
[----:B------:R-:W-:Y:S01]  /*1550*/  IMAD.MOV.U32 R10, RZ, RZ, RZ ;  /* 0x000000ffff0a7224 */ /* 0x000fe200078e00ff */
[----:B------:R-:W-:-:S07]  /*1560*/  MOV R13, RZ ;  /* 0x000000ff000d7202 */ /* 0x000fce0000000f00 */
[----:B------:R-:W-:Y:S05]  /*1570*/  BRA.U !UP0, `(.L_x_28) ;  /* 0x0000000508a47547 */ /* 0x000fea000b800000 */
[----:B------:R-:W-:Y:S02]  /*1580*/  HFMA2 R10, -RZ, RZ, 0, 0 ;  /* 0x00000000ff0a7431 */ /* 0x000fe400000001ff */
[----:B------:R-:W-:Y:S01]  /*1590*/  IMAD.U32 R2, RZ, RZ, UR6 ;  /* 0x00000006ff027e24 */ /* 0x000fe2000f8e00ff */
[----:B------:R-:W-:Y:S01]  /*15a0*/  MOV R3, UR7 ;  /* 0x0000000700037c02 */ /* 0x000fe20008000f00 */
[----:B------:R-:W-:-:S06]  /*15b0*/  UMOV UR4, URZ ;  /* 0x000000ff00047c82 */ /* 0x000fcc0008000000 */
.L_x_35:
[----:B------:R0:W5:Y:S01]  /*15c0*/  LDG.E R12, desc[UR14][R2.64+-0x4] ;  /* 0xfffffc0e020c7981 */ /* 0x000162000c1e1900 */
[----:B------:R-:W-:Y:S01]  /*15d0*/  UISETP.NE.AND UP0, UPT, UR4, URZ, UPT ;  /* 0x000000ff0400728c */ /* 0x000fe2000bf05270 */
[----:B------:R-:W-:-:S08]  /*15e0*/  MOV R15, 0x3f800000 ;  /* 0x3f800000000f7802 */ /* 0x000fd00000000f00 */
[----:B0-----:R-:W-:Y:S05]  /*15f0*/  BRA.U !UP0, `(.L_x_29) ;  /* 0x0000000108a47547 */ /* 0x001fea000b800000 */
[----:B------:R-:W-:-:S04]  /*1600*/  I2FP.F32.U32 R14, UR4 ;  /* 0x00000004000e7c45 */ /* 0x000fc80008201000 */
[----:B------:R-:W-:-:S04]  /*1610*/  FSETP.NAN.AND P1, PT, |R14|, |R14|, PT ;  /* 0x4000000e0e00720b */ /* 0x000fc80003f28200 */
[----:B------:R-:W-:-:S13]  /*1620*/  FSETP.NAN.OR P1, PT, |R6|, |R6|, P1 ;  /* 0x400000060600720b */ /* 0x000fda0000f28600 */
[----:B------:R-:W-:Y:S05]  /*1630*/  @P1 BRA `(.L_x_30) ;  /* 0x0000000000901947 */ /* 0x000fea0003800000 */
[----:B------:R-:W-:Y:S05]  /*1640*/  @P0 BRA `(.L_x_31) ;  /* 0x0000000000700947 */ /* 0x000fea0003800000 */
[----:B------:R-:W-:Y:S01]  /*1650*/  FMUL R16, R7, R14 ;  /* 0x0000000e07107220 */ /* 0x000fe20000400000 */
[----:B------:R-:W-:-:S03]  /*1660*/  IMAD.MOV.U32 R20, RZ, RZ, 0x391fcb8e ;  /* 0x391fcb8eff147424 */ /* 0x000fc600078e00ff */
[----:B------:R-:W0:Y:S01]  /*1670*/  FRND R13, R16 ;  /* 0x00000010000d7307 */ /* 0x000e220000201000 */
[-C--:B------:R-:W-:Y:S01]  /*1680*/  FFMA R18, R7, R14.reuse, -R16 ;  /* 0x0000000e07127223 */ /* 0x080fe20000000810 */
[C---:B------:R-:W-:Y:S02]  /*1690*/  FSETP.GT.AND P1, PT, |R16|.reuse, 152, PT ;  /* 0x431800001000780b */ /* 0x040fe40003f24200 */
[C---:B------:R-:W-:Y:S01]  /*16a0*/  FSETP.GEU.AND P3, PT, R16.reuse, RZ, PT ;  /* 0x000000ff1000720b */ /* 0x040fe20003f6e000 */
[----:B------:R-:W-:Y:S01]  /*16b0*/  FFMA R18, R9, R14, R18 ;  /* 0x0000000e09127223 */ /* 0x000fe20000000012 */
[----:B0-----:R-:W-:Y:S01]  /*16c0*/  FADD R15, R16, -R13 ;  /* 0x8000000d100f7221 */ /* 0x001fe20000000000 */
[----:B------:R-:W-:-:S03]  /*16d0*/  FSETP.GT.AND P2, PT, R13, RZ, PT ;  /* 0x000000ff0d00720b */ /* 0x000fc60003f44000 */
[----:B------:R-:W-:Y:S01]  /*16e0*/  FADD R15, R15, R18 ;  /* 0x000000120f0f7221 */ /* 0x000fe20000000000 */
[----:B------:R-:W-:Y:S02]  /*16f0*/  SEL R13, RZ, 0x83000000, P2 ;  /* 0x83000000ff0d7807 */ /* 0x000fe40001000000 */
[----:B------:R-:W-:Y:S01]  /*1700*/  FSETP.NEU.AND P2, PT, R6, -1, PT ;  /* 0xbf8000000600780b */ /* 0x000fe20003f4d000 */
[----:B------:R-:W-:-:S04]  /*1710*/  FFMA R18, R15, R20, 0.0013391353422775864601 ;  /* 0x3aaf85ed0f127423 */ /* 0x000fc80000000014 */
[----:B------:R-:W-:-:S04]  /*1720*/  FFMA R18, R15, R18, 0.0096188392490148544312 ;  /* 0x3c1d98560f127423 */ /* 0x000fc80000000012 */
[C---:B------:R-:W-:Y:S02]  /*1730*/  FFMA R20, R15.reuse, R18, 0.055503588169813156128 ;  /* 0x3d6357bb0f147423 */ /* 0x040fe40000000012 */
[----:B------:R-:W0:Y:S02]  /*1740*/  F2I.NTZ R18, R16 ;  /* 0x0000001000127305 */ /* 0x000e240000203100 */
[----:B------:R-:W-:-:S04]  /*1750*/  FFMA R20, R15, R20, 0.24022644758224487305 ;  /* 0x3e75fdec0f147423 */ /* 0x000fc80000000014 */
[----:B------:R-:W-:-:S04]  /*1760*/  FFMA R20, R15, R20, 0.69314718246459960938 ;  /* 0x3f3172180f147423 */ /* 0x000fc80000000014 */
[----:B------:R-:W-:Y:S01]  /*1770*/  FFMA R20, R15, R20, 1 ;  /* 0x3f8000000f147423 */ /* 0x000fe20000000014 */
[----:B------:R-:W-:Y:S02]  /*1780*/  IADD3 R15, PT, PT, R13, 0x7f000000, RZ ;  /* 0x7f0000000d0f7810 */ /* 0x000fe40007ffe0ff */
[----:B0-----:R-:W-:-:S03]  /*1790*/  LEA R18, R18, -R13, 0x17 ;  /* 0x8000000d12127211 */ /* 0x001fc600078eb8ff */
[----:B------:R-:W-:Y:S01]  /*17a0*/  FMUL R15, R15, R20 ;  /* 0x000000140f0f7220 */ /* 0x000fe20000400000 */
[----:B------:R-:W-:-:S03]  /*17b0*/  FSEL R13, RZ, +INF , !P3 ;  /* 0x7f800000ff0d7808 */ /* 0x000fc60005800000 */
[----:B------:R-:W-:Y:S01]  /*17c0*/  @!P1 FMUL R13, R18, R15 ;  /* 0x0000000f120d9220 */ /* 0x000fe20000400000 */
[----:B------:R-:W-:-:S04]  /*17d0*/  FSETP.NEU.AND P1, PT, |R14|, +INF , PT ;  /* 0x7f8000000e00780b */ /* 0x000fc80003f2d200 */
[----:B------:R-:W-:-:S05]  /*17e0*/  @!P2 FSEL R13, R13, 1, P1 ;  /* 0x3f8000000d0da808 */ /* 0x000fca0000800000 */
[----:B------:R-:W-:Y:S01]  /*17f0*/  IMAD.MOV.U32 R15, RZ, RZ, R13 ;  /* 0x000000ffff0f7224 */ /* 0x000fe200078e000d */
[----:B------:R-:W-:Y:S06]  /*1800*/  BRA `(.L_x_29) ;  /* 0x0000000000207947 */ /* 0x000fec0003800000 */
.L_x_31:
[----:B------:R-:W-:-:S06]  /*1810*/  FMUL R13, R14, 0.5 ;  /* 0x3f0000000e0d7820 */ /* 0x000fcc0000400000 */
[----:B------:R-:W0:Y:S02]  /*1820*/  FRND.TRUNC R13, R13 ;  /* 0x0000000d000d7307 */ /* 0x000e24000020d000 */
[----:B0-----:R-:W-:-:S04]  /*1830*/  FADD R15, R13, R13 ;  /* 0x0000000d0d0f7221 */ /* 0x001fc80000000000 */
[----:B------:R-:W-:-:S05]  /*1840*/  FADD R15, R14, -R15 ;  /* 0x8000000f0e0f7221 */ /* 0x000fca0000000000 */
[----:B------:R-:W-:-:S04]  /*1850*/  FSETP.NEU.AND P1, PT, |R15|, 1, PT ;  /* 0x3f8000000f00780b */ /* 0x000fc80003f2d200 */
[----:B------:R-:W-:Y:S01]  /*1860*/  FSEL R15, R11, R8, P1 ;  /* 0x000000080b0f7208 */ /* 0x000fe20000800000 */
[----:B------:R-:W-:Y:S08]  /*1870*/  BRA `(.L_x_29) ;  /* 0x0000000000047947 */ /* 0x000ff00003800000 */
.L_x_30:
[----:B------:R-:W-:-:S07]  /*1880*/  FADD R15, R6, R14 ;  /* 0x0000000e060f7221 */ /* 0x000fce0000000000 */
.L_x_29:
[----:B------:R0:W5:Y:S01]  /*1890*/  LDG.E R13, desc[UR14][R2.64] ;  /* 0x0000000e020d7981 */ /* 0x000162000c1e1900 */
[----:B------:R-:W-:Y:S01]  /*18a0*/  UIADD3 UR13, UPT, UPT, UR4, 0x1, URZ ;  /* 0x00000001040d7890 */ /* 0x000fe2000fffe0ff */
[----:B-----5:R-:W-:-:S05]  /*18b0*/  FMUL R15, R12, R15 ;  /* 0x0000000f0c0f7220 */ /* 0x020fca0000400000 */
[----:B------:R-:W-:Y:S02]  /*18c0*/  I2FP.F32.U32 R12, UR13 ;  /* 0x0000000d000c7c45 */ /* 0x000fe40008201000 */
[C---:B------:R-:W-:Y:S02]  /*18d0*/  FSETP.GT.AND P2, PT, |R15|.reuse, 1.00000002004087734272e+20, PT ;  /* 0x60ad78ec0f00780b */ /* 0x040fe40003f44200 */
[----:B------:R-:W-:Y:S02]  /*18e0*/  FSETP.NAN.AND P1, PT, |R12|, |R12|, PT ;  /* 0x4000000c0c00720b */ /* 0x000fe40003f28200 */
[----:B------:R-:W-:Y:S02]  /*18f0*/  FSEL R15, R15, RZ, !P2 ;  /* 0x000000ff0f0f7208 */ /* 0x000fe40005000000 */
[----:B------:R-:W-:-:S03]  /*1900*/  FSETP.NAN.OR P1, PT, |R6|, |R6|, P1 ;  /* 0x400000060600720b */ /* 0x000fc60000f28600 */
[----:B------:R-:W-:-:S10]  /*1910*/  FADD R10, R15, R10 ;  /* 0x0000000a0f0a7221 */ /* 0x000fd40000000000 */
[----:B0-----:R-:W-:Y:S05]  /*1920*/  @P1 BRA `(.L_x_32) ;  /* 0x00000000008c1947 */ /* 0x001fea0003800000 */
[----:B------:R-:W-:Y:S05]  /*1930*/  @P0 BRA `(.L_x_33) ;  /* 0x00000000006c0947 */ /* 0x000fea0003800000 */
[----:B------:R-:W-:Y:S01]  /*1940*/  FMUL R14, R7, R12 ;  /* 0x0000000c070e7220 */ /* 0x000fe20000400000 */
[----:B------:R-:W-:-:S03]  /*1950*/  HFMA2 R19, -RZ, RZ, 0.64013671875, -15.109375 ;  /* 0x391fcb8eff137431 */ /* 0x000fc600000001ff */
[----:B------:R-:W0:Y:S01]  /*1960*/  FRND R15, R14 ;  /* 0x0000000e000f7307 */ /* 0x000e220000201000 */
[-C--:B------:R-:W-:Y:S01]  /*1970*/  FFMA R16, R7, R12.reuse, -R14 ;  /* 0x0000000c07107223 */ /* 0x080fe2000000080e */
[C---:B------:R-:W-:Y:S02]  /*1980*/  FSETP.GT.AND P1, PT, |R14|.reuse, 152, PT ;  /* 0x431800000e00780b */ /* 0x040fe40003f24200 */
[----:B------:R-:W-:Y:S01]  /*1990*/  FSETP.GEU.AND P3, PT, R14, RZ, PT ;  /* 0x000000ff0e00720b */ /* 0x000fe20003f6e000 */
[----:B------:R-:W-:-:S03]  /*19a0*/  FFMA R17, R9, R12, R16 ;  /* 0x0000000c09117223 */ /* 0x000fc60000000010 */
[----:B------:R1:W2:Y:S01]  /*19b0*/  F2I.NTZ R18, R14 ;  /* 0x0000000e00127305 */ /* 0x0002a20000203100 */
[----:B0-----:R-:W-:Y:S01]  /*19c0*/  FADD R16, R14, -R15 ;  /* 0x8000000f0e107221 */ /* 0x001fe20000000000 */
[----:B------:R-:W-:Y:S02]  /*19d0*/  FSETP.GT.AND P2, PT, R15, RZ, PT ;  /* 0x000000ff0f00720b */ /* 0x000fe40003f44000 */
[----:B-1----:R-:W-:Y:S01]  /*19e0*/  FSEL R14, RZ, +INF , !P3 ;  /* 0x7f800000ff0e7808 */ /* 0x002fe20005800000 */
[----:B------:R-:W-:Y:S01]  /*19f0*/  FADD R16, R16, R17 ;  /* 0x0000001110107221 */ /* 0x000fe20000000000 */
[----:B------:R-:W-:Y:S02]  /*1a00*/  SEL R15, RZ, 0x83000000, P2 ;  /* 0x83000000ff0f7807 */ /* 0x000fe40001000000 */
[----:B------:R-:W-:Y:S01]  /*1a10*/  FSETP.NEU.AND P2, PT, R6, -1, PT ;  /* 0xbf8000000600780b */ /* 0x000fe20003f4d000 */
[----:B------:R-:W-:Y:S02]  /*1a20*/  FFMA R17, R16, R19, 0.0013391353422775864601 ;  /* 0x3aaf85ed10117423 */ /* 0x000fe40000000013 */
[----:B--2---:R-:W-:-:S02]  /*1a30*/  IMAD R18, R18, 0x800000, -R15 ;  /* 0x0080000012127824 */ /* 0x004fc400078e0a0f */
[----:B------:R-:W-:-:S04]  /*1a40*/  FFMA R17, R16, R17, 0.0096188392490148544312 ;  /* 0x3c1d985610117423 */ /* 0x000fc80000000011 */
[----:B------:R-:W-:-:S04]  /*1a50*/  FFMA R17, R16, R17, 0.055503588169813156128 ;  /* 0x3d6357bb10117423 */ /* 0x000fc80000000011 */
[----:B------:R-:W-:-:S04]  /*1a60*/  FFMA R17, R16, R17, 0.24022644758224487305 ;  /* 0x3e75fdec10117423 */ /* 0x000fc80000000011 */
[----:B------:R-:W-:-:S04]  /*1a70*/  FFMA R17, R16, R17, 0.69314718246459960938 ;  /* 0x3f31721810117423 */ /* 0x000fc80000000011 */
[----:B------:R-:W-:Y:S01]  /*1a80*/  FFMA R17, R16, R17, 1 ;  /* 0x3f80000010117423 */ /* 0x000fe20000000011 */
[----:B------:R-:W-:-:S05]  /*1a90*/  IADD3 R16, PT, PT, R15, 0x7f000000, RZ ;  /* 0x7f0000000f107810 */ /* 0x000fca0007ffe0ff */
[----:B------:R-:W-:-:S04]  /*1aa0*/  FMUL R17, R16, R17 ;  /* 0x0000001110117220 */ /* 0x000fc80000400000 */
[----:B------:R-:W-:Y:S01]  /*1ab0*/  @!P1 FMUL R14, R18, R17 ;  /* 0x00000011120e9220 */ /* 0x000fe20000400000 */
[----:B------:R-:W-:-:S04]  /*1ac0*/  FSETP.NEU.AND P1, PT, |R12|, +INF , PT ;  /* 0x7f8000000c00780b */ /* 0x000fc80003f2d200 */
[----:B------:R-:W-:Y:S01]  /*1ad0*/  @!P2 FSEL R14, R14, 1, P1 ;  /* 0x3f8000000e0ea808 */ /* 0x000fe20000800000 */
[----:B------:R-:W-:Y:S08]  /*1ae0*/  BRA `(.L_x_34) ;  /* 0x0000000000207947 */ /* 0x000ff00003800000 */
.L_x_33:
[----:B------:R-:W-:-:S06]  /*1af0*/  FMUL R15, R12, 0.5 ;  /* 0x3f0000000c0f7820 */ /* 0x000fcc0000400000 */
[----:B------:R-:W0:Y:S02]  /*1b00*/  FRND.TRUNC R15, R15 ;  /* 0x0000000f000f7307 */ /* 0x000e24000020d000 */
[----:B0-----:R-:W-:-:S04]  /*1b10*/  FADD R17, R15, R15 ;  /* 0x0000000f0f117221 */ /* 0x001fc80000000000 */
[----:B------:R-:W-:-:S05]  /*1b20*/  FADD R17, R12, -R17 ;  /* 0x800000110c117221 */ /* 0x000fca0000000000 */
[----:B------:R-:W-:-:S04]  /*1b30*/  FSETP.NEU.AND P1, PT, |R17|, 1, PT ;  /* 0x3f8000001100780b */ /* 0x000fc80003f2d200 */
[----:B------:R-:W-:Y:S01]  /*1b40*/  FSEL R14, R11, R8, P1 ;  /* 0x000000080b0e7208 */ /* 0x000fe20000800000 */
[----:B------:R-:W-:Y:S08]  /*1b50*/  BRA `(.L_x_34) ;  /* 0x0000000000047947 */ /* 0x000ff00003800000 */
.L_x_32:
[----:B------:R-:W-:-:S07]  /*1b60*/  FADD R14, R6, R12 ;  /* 0x0000000c060e7221 */ /* 0x000fce0000000000 */
.L_x_34:
[----:B------:R-:W-:Y:S01]  /*1b70*/  UIADD3 UR4, UPT, UPT, UR4, 0x2, URZ ;  /* 0x0000000204047890 */ /* 0x000fe2000fffe0ff */
[----:B------:R-:W-:Y:S01]  /*1b80*/  FMUL R13, R13, R14 ;  /* 0x0000000e0d0d7220 */ /* 0x000fe20000400000 */
[----:B------:R-:W-:Y:S02]  /*1b90*/  IADD3 R2, P2, PT, R2, 0x8, RZ ;  /* 0x0000000802027810 */ /* 0x000fe40007f5e0ff */
[----:B------:R-:W-:Y:S02]  /*1ba0*/  UISETP.NE.AND UP0, UPT, UR4, UR12, UPT ;  /* 0x0000000c0400728c */ /* 0x000fe4000bf05270 */
[C---:B------:R-:W-:Y:S02]  /*1bb0*/  FSETP.GT.AND P1, PT, |R13|.reuse, 1.00000002004087734272e+20, PT ;  /* 0x60ad78ec0d00780b */ /* 0x040fe40003f24200 */
[----:B------:R-:W-:Y:S02]  /*1bc0*/  IADD3.X R3, PT, PT, RZ, R3, RZ, P2, !PT ;  /* 0x00000003ff037210 */ /* 0x000fe400017fe4ff */
[----:B------:R-:W-:-:S05]  /*1bd0*/  FSEL R13, R13, RZ, !P1 ;  /* 0x000000ff0d0d7208 */ /* 0x000fca0004800000 */
[----:B------:R-:W-:Y:S01]  /*1be0*/  FADD R10, R10, R13 ;  /* 0x0000000d0a0a7221 */ /* 0x000fe20000000000 */
[----:B------:R-:W-:Y:S06]  /*1bf0*/  BRA.U UP0, `(.L_x_35) ;  /* 0xfffffff900707547 */ /* 0x000fec000b83ffff */
[----:B------:R-:W-:-:S07]  /*1c00*/  MOV R13, UR12 ;  /* 0x0000000c000d7c02 */ /* 0x000fce0008000f00 */
.L_x_28:
[----:B------:R-:W-:-:S09]  /*1c10*/  UISETP.NE.AND UP0, UPT, UR11, URZ, UPT ;  /* 0x000000ff0b00728c */ /* 0x000fd2000bf05270 */
[----:B------:R-:W-:Y:S05]  /*1c20*/  BRA.U !UP0, `(.L_x_24) ;  /* 0x0000000d08607547 */ /* 0x000fea000b800000 */
[----:B------:R-:W0:Y:S02]  /*1c30*/  LDC.64 R2, c[0x0][0x398] ;  /* 0x0000e600ff027b82 */ /* 0x000e240000000a00 */
[----:B0-----:R-:W-:-:S06]  /*1c40*/  IMAD.WIDE.U32 R2, R13, 0x4, R2 ;  /* 0x000000040d027825 */ /* 0x001fcc00078e0002 */
[----:B------:R0:W5:Y:S01]  /*1c50*/  LDG.E R2, desc[UR14][R2.64] ;  /* 0x0000000e02027981 */ /* 0x000162000c1e1900 */
[----:B------:R-:W-:Y:S02]  /*1c60*/  ISETP.NE.AND P1, PT, R13, RZ, PT ;  /* 0x000000ff0d00720c */ /* 0x000fe40003f25270 */
[----:B------:R-:W-:-:S11]  /*1c70*/  MOV R15, 0x3f800000 ;  /* 0x3f800000000f7802 */ /* 0x000fd60000000f00 */
[----:B0-----:R-:W-:Y:S05]  /*1c80*/  @!P1 BRA `(.L_x_36) ;  /* 0x0000000000a09947 */ /* 0x001fea0003800000 */
[----:B------:R-:W-:-:S04]  /*1c90*/  I2FP.F32.U32 R12, R13 ;  /* 0x0000000d000c7245 */ /* 0x000fc80000201000 */
        /* <DEDUP_REMOVED lines=9> */
[----:B------:R-:W-:Y:S01]  /*1d30*/  FSETP.GEU.AND P3, PT, R14, RZ, PT ;  /* 0x000000ff0e00720b */ /* 0x000fe20003f6e000 */
[----:B------:R-:W-:-:S03]  /*1d40*/  FFMA R16, R9, R12, R16 ;  /* 0x0000000c09107223 */ /* 0x000fc60000000010 */
[----:B------:R-:W-:Y:S01]  /*1d50*/  FSEL R15, RZ, +INF , !P3 ;  /* 0x7f800000ff0f7808 */ /* 0x000fe20005800000 */
        /* <DEDUP_REMOVED lines=14> */
[----:B------:R-:W-:-:S04]  /*1e40*/  FMUL R11, R11, R18 ;  /* 0x000000120b0b7220 */ /* 0x000fc80000400000 */
[----:B------:R-:W-:Y:S01]  /*1e50*/  @!P1 FMUL R15, R16, R11 ;  /* 0x0000000b100f9220 */ /* 0x000fe20000400000 */
[----:B------:R-:W-:-:S04]  /*1e60*/  FSETP.NEU.AND P1, PT, |R12|, +INF , PT ;  /* 0x7f8000000c00780b */ /* 0x000fc80003f2d200 */
[----:B------:R-:W-:Y:S01]  /*1e70*/  @!P2 FSEL R15, R15, 1, P1 ;  /* 0x3f8000000f0fa808 */ /* 0x000fe20000800000 */
[----:B------:R-:W-:Y:S08]  /*1e80*/  BRA `(.L_x_36) ;  /* 0x0000000000207947 */ /* 0x000ff00003800000 */
.L_x_38:
[----:B------:R-:W-:-:S06]  /*1e90*/  FMUL R3, R12, 0.5 ;  /* 0x3f0000000c037820 */ /* 0x000fcc0000400000 */
[----:B------:R-:W0:Y:S02]  /*1ea0*/  FRND.TRUNC R3, R3 ;  /* 0x0000000300037307 */ /* 0x000e24000020d000 */
[----:B0-----:R-:W-:-:S04]  /*1eb0*/  FADD R13, R3, R3 ;  /* 0x00000003030d7221 */ /* 0x001fc80000000000 */
[----:B------:R-:W-:-:S05]  /*1ec0*/  FADD R13, R12, -R13 ;  /* 0x8000000d0c0d7221 */ /* 0x000fca0000000000 */
[----:B------:R-:W-:-:S04]  /*1ed0*/  FSETP.NEU.AND P1, PT, |R13|, 1, PT ;  /* 0x3f8000000d00780b */ /* 0x000fc80003f2d200 */
[----:B------:R-:W-:Y:S01]  /*1ee0*/  FSEL R15, R11, R8, P1 ;  /* 0x000000080b0f7208 */ /* 0x000fe20000800000 */
[----:B------:R-:W-:Y:S08]  /*1ef0*/  BRA `(.L_x_36) ;  /* 0x0000000000047947 */ /* 0x000ff00003800000 */
.L_x_37:
[----:B------:R-:W-:-:S07]  /*1f00*/  FADD R15, R6, R12 ;  /* 0x0000000c060f7221 */ /* 0x000fce0000000000 */
.L_x_36:
[----:B-----5:R-:W-:-:S05]  /*1f10*/  FMUL R2, R2, R15 ;  /* 0x0000000f02027220 */ /* 0x020fca0000400000 */
[----:B------:R-:W-:-:S04]  /*1f20*/  FSETP.GT.AND P1, PT, |R2|, 1.00000002004087734272e+20, PT ;  /* 0x60ad78ec0200780b */ /* 0x000fc80003f24200 */
[----:B------:R-:W-:-:S05]  /*1f30*/  FSEL R3, R2, RZ, !P1 ;  /* 0x000000ff02037208 */ /* 0x000fca0004800000 */
[----:B------:R-:W-:Y:S01]  /*1f40*/  FADD R10, R10, R3 ;  /* 0x000000030a0a7221 */ /* 0x000fe20000000000 */
[----:B------:R-:W-:Y:S06]  /*1f50*/  BRA `(.L_x_24) ;  /* 0x0000000800947947 */ /* 0x000fec0003800000 */
.L_x_27:
[----:B------:R-:W-:Y:S01]  /*1f60*/  UISETP.NE.AND UP0, UPT, UR8, URZ, UPT ;  /* 0x000000ff0800728c */ /* 0x000fe2000bf05270 */
[----:B------:R-:W-:Y:S02]  /*1f70*/  HFMA2 R10, -RZ, RZ, 0, 0 ;  /* 0x00000000ff0a7431 */ /* 0x000fe400000001ff */
[----:B------:R-:W-:-:S06]  /*1f80*/  IMAD.MOV.U32 R13, RZ, RZ, RZ ;  /* 0x000000ffff0d7224 */ /* 0x000fcc00078e00ff */
[----:B------:R-:W-:Y:S05]  /*1f90*/  BRA.U !UP0, `(.L_x_39) ;  /* 0x0000000508ac7547 */ /* 0x000fea000b800000 */
[----:B------:R-:W0:Y:S01]  /*1fa0*/  LDC.64 R2, c[0x0][0x398] ;  /* 0x0000e600ff027b82 */ /* 0x000e220000000a00 */
[----:B------:R-:W-:Y:S02]  /*1fb0*/  MOV R10, RZ ;  /* 0x000000ff000a7202 */ /* 0x000fe40000000f00 */
[----:B------:R-:W-:-:S07]  /*1fc0*/  MOV R15, RZ ;  /* 0x000000ff000f7202 */ /* 0x000fce0000000f00 */
.L_x_46:
[----:B0-----:R-:W-:-:S05]  /*1fd0*/  IMAD.WIDE.U32 R12, R15, 0x4, R2 ;  /* 0x000000040f0c7825 */ /* 0x001fca00078e0002 */
[----:B------:R0:W5:Y:S01]  /*1fe0*/  LDG.E R14, desc[UR14][R12.64] ;  /* 0x0000000e0c0e7981 */ /* 0x000162000c1e1900 */
[----:B------:R-:W-:Y:S02]  /*1ff0*/  I2FP.F32.U32 R22, R15 ;  /* 0x0000000f00167245 */ /* 0x000fe40000201000 */
[----:B------:R-:W-:Y:S02]  /*2000*/  ISETP.NE.AND P1, PT, R15, RZ, PT ;  /* 0x000000ff0f00720c */ /* 0x000fe40003f25270 */
[----:B------:R-:W-:Y:S01]  /*2010*/  MOV R19, 0x3f800000 ;  /* 0x3f80000000137802 */ /* 0x000fe20000000f00 */
[----:B------:R-:W-:-:S06]  /*2020*/  FMUL R16, R22, 0.5 ;  /* 0x3f00000016107820 */ /* 0x000fcc0000400000 */
[----:B------:R-:W1:Y:S02]  /*2030*/  FRND.TRUNC R16, R16 ;  /* 0x0000001000107307 */ /* 0x000e64000020d000 */
[----:B-1----:R-:W-:Y:S02]  /*2040*/  FADD R17, R16, R16 ;  /* 0x0000001010117221 */ /* 0x002fe40000000000 */
[----:B------:R-:W-:Y:S05]  /*2050*/  @!P1 BRA `(.L_x_40) ;  /* 0x0000000000989947 */ /* 0x000fea0003800000 */
[----:B------:R-:W-:-:S04]  /*2060*/  FSETP.NAN.AND P1, PT, |R22|, |R22|, PT ;  /* 0x400000161600720b */ /* 0x000fc80003f28200 */
[----:B------:R-:W-:-:S13]  /*2070*/  FSETP.NAN.OR P1, PT, |R6|, |R6|, P1 ;  /* 0x400000060600720b */ /* 0x000fda0000f28600 */
[----:B------:R-:W-:Y:S05]  /*2080*/  @P1 BRA `(.L_x_41) ;  /* 0x0000000000881947 */ /* 0x000fea0003800000 */
[----:B------:R-:W-:Y:S01]  /*2090*/  FADD R16, R22, -R17 ;  /* 0x8000001116107221 */ /* 0x000fe20000000000 */
[----:B------:R-:W-:Y:S06]  /*20a0*/  @P0 BRA `(.L_x_42) ;  /* 0x0000000000740947 */ /* 0x000fec0003800000 */
[----:B------:R-:W-:Y:S02]  /*20b0*/  FSETP.NEU.AND P1, PT, |R22|, +INF , PT ;  /* 0x7f8000001600780b */ /* 0x000fe40003f2d200 */
[----:B------:R-:W-:-:S13]  /*20c0*/  FSETP.EQ.AND P2, PT, R6, -1, PT ;  /* 0xbf8000000600780b */ /* 0x000fda0003f42000 */
[----:B------:R-:W-:Y:S05]  /*20d0*/  @!P1 BRA P2, `(.L_x_40) ;  /* 0x0000000000789947 */ /* 0x000fea0001000000 */
[----:B------:R-:W-:-:S04]  /*20e0*/  FMUL R18, R7, R22 ;  /* 0x0000001607127220 */ /* 0x000fc80000400000 */
[----:B------:R-:W1:Y:S01]  /*20f0*/  FRND R17, R18 ;  /* 0x0000001200117307 */ /* 0x000e620000201000 */
[----:B------:R-:W-:Y:S01]  /*2100*/  FFMA R20, R7, R22, -R18 ;  /* 0x0000001607147223 */ /* 0x000fe20000000812 */
[----:B------:R-:W-:-:S03]  /*2110*/  FSETP.GT.AND P1, PT, |R18|, 152, PT ;  /* 0x431800001200780b */ /* 0x000fc60003f24200 */
[----:B------:R-:W-:Y:S01]  /*2120*/  FFMA R20, R9, R22, R20 ;  /* 0x0000001609147223 */ /* 0x000fe20000000014 */
[----:B------:R-:W-:Y:S02]  /*2130*/  IMAD.MOV.U32 R22, RZ, RZ, 0x391fcb8e ;  /* 0x391fcb8eff167424 */ /* 0x000fe400078e00ff */
[----:B-1----:R-:W-:Y:S01]  /*2140*/  FADD R19, R18, -R17 ;  /* 0x8000001112137221 */ /* 0x002fe20000000000 */
[----:B------:R-:W-:-:S03]  /*2150*/  FSETP.GT.AND P2, PT, R17, RZ, PT ;  /* 0x000000ff1100720b */ /* 0x000fc60003f44000 */
[----:B------:R-:W-:Y:S01]  /*2160*/  FADD R19, R19, R20 ;  /* 0x0000001413137221 */ /* 0x000fe20000000000 */
[----:B------:R-:W-:Y:S02]  /*2170*/  SEL R17, RZ, 0x83000000, P2 ;  /* 0x83000000ff117807 */ /* 0x000fe40001000000 */
[----:B------:R-:W-:Y:S01]  /*2180*/  FSETP.GEU.AND P2, PT, R18, RZ, PT ;  /* 0x000000ff1200720b */ /* 0x000fe20003f4e000 */
[----:B------:R-:W-:Y:S01]  /*2190*/  FFMA R20, R19, R22, 0.0013391353422775864601 ;  /* 0x3aaf85ed13147423 */ /* 0x000fe20000000016 */
[----:B------:R-:W-:-:S03]  /*21a0*/  IADD3 R21, PT, PT, R17, 0x7f000000, RZ ;  /* 0x7f00000011157810 */ /* 0x000fc60007ffe0ff */
[C---:B------:R-:W-:Y:S02]  /*21b0*/  FFMA R22, R19.reuse, R20, 0.0096188392490148544312 ;  /* 0x3c1d985613167423 */ /* 0x040fe40000000014 */
[----:B------:R-:W1:Y:S02]  /*21c0*/  F2I.NTZ R20, R18 ;  /* 0x0000001200147305 */ /* 0x000e640000203100 */
[----:B------:R-:W-:-:S04]  /*21d0*/  FFMA R22, R19, R22, 0.055503588169813156128 ;  /* 0x3d6357bb13167423 */ /* 0x000fc80000000016 */
[----:B------:R-:W-:-:S04]  /*21e0*/  FFMA R22, R19, R22, 0.24022644758224487305 ;  /* 0x3e75fdec13167423 */ /* 0x000fc80000000016 */
[----:B------:R-:W-:-:S04]  /*21f0*/  FFMA R22, R19, R22, 0.69314718246459960938 ;  /* 0x3f31721813167423 */ /* 0x000fc80000000016 */
[----:B------:R-:W-:Y:S01]  /*2200*/  FFMA R22, R19, R22, 1 ;  /* 0x3f80000013167423 */ /* 0x000fe20000000016 */
[----:B-1----:R-:W-:Y:S02]  /*2210*/  LEA R20, R20, -R17, 0x17 ;  /* 0x8000001114147211 */ /* 0x002fe400078eb8ff */
[----:B------:R-:W-:Y:S01]  /*2220*/  FSEL R19, RZ, +INF , !P2 ;  /* 0x7f800000ff137808 */ /* 0x000fe20005000000 */
[----:B------:R-:W-:Y:S01]  /*2230*/  FMUL R21, R21, R22 ;  /* 0x0000001615157220 */ /* 0x000fe20000400000 */
[----:B------:R-:W-:-:S03]  /*2240*/  FSETP.NEU.AND P2, PT, |R16|, 1, PT ;  /* 0x3f8000001000780b */ /* 0x000fc60003f4d200 */
[----:B------:R-:W-:-:S05]  /*2250*/  @!P1 FMUL R19, R20, R21 ;  /* 0x0000001514139220 */ /* 0x000fca0000400000 */
[----:B------:R-:W-:Y:S01]  /*2260*/  FSEL R19, R19, -R19, P2 ;  /* 0x8000001313137208 */ /* 0x000fe20001000000 */
[----:B------:R-:W-:Y:S06]  /*2270*/  BRA `(.L_x_40) ;  /* 0x0000000000107947 */ /* 0x000fec0003800000 */
.L_x_42:
[----:B------:R-:W-:-:S04]  /*2280*/  FSETP.NEU.AND P1, PT, |R16|, 1, PT ;  /* 0x3f8000001000780b */ /* 0x000fc80003f2d200 */
[----:B------:R-:W-:Y:S01]  /*2290*/  FSEL R19, R11, R8, P1 ;  /* 0x000000080b137208 */ /* 0x000fe20000800000 */
[----:B------:R-:W-:Y:S08]  /*22a0*/  BRA `(.L_x_40) ;  /* 0x0000000000047947 */ /* 0x000ff00003800000 */
.L_x_41:
[----:B------:R-:W-:-:S07]  /*22b0*/  FADD R19, R6, R22 ;  /* 0x0000001606137221 */ /* 0x000fce0000000000 */
.L_x_40:
[----:B------:R-:W-:Y:S01]  /*22c0*/  IADD3 R16, PT, PT, R15, 0x1, RZ ;  /* 0x000000010f107810 */ /* 0x000fe20007ffe0ff */
[----:B0-----:R0:W5:Y:S02]  /*22d0*/  LDG.E R12, desc[UR14][R12.64+0x4] ;  /* 0x0000040e0c0c7981 */ /* 0x001164000c1e1900 */
[----:B-----5:R-:W-:Y:S01]  /*22e0*/  FMUL R14, R14, R19 ;  /* 0x000000130e0e7220 */ /* 0x020fe20000400000 */
[----:B------:R-:W-:-:S04]  /*22f0*/  I2FP.F32.U32 R18, R16 ;  /* 0x0000001000127245 */ /* 0x000fc80000201000 */
[----:B------:R-:W-:Y:S01]  /*2300*/  FSETP.GT.AND P2, PT, |R14|, 1.00000002004087734272e+20, PT ;  /* 0x60ad78ec0e00780b */ /* 0x000fe20003f44200 */
[C---:B------:R-:W-:Y:S01]  /*2310*/  FMUL R16, R18.reuse, 0.5 ;  /* 0x3f00000012107820 */ /* 0x040fe20000400000 */
[----:B------:R-:W-:Y:S02]  /*2320*/  FSETP.NAN.AND P1, PT, |R18|, |R18|, PT ;  /* 0x400000121200720b */ /* 0x000fe40003f28200 */
[----:B------:R-:W-:Y:S02]  /*2330*/  FSEL R17, R14, RZ, !P2 ;  /* 0x000000ff0e117208 */ /* 0x000fe40005000000 */
[----:B------:R-:W-:Y:S01]  /*2340*/  FSETP.NAN.OR P1, PT, |R6|, |R6|, P1 ;  /* 0x400000060600720b */ /* 0x000fe20000f28600 */
[----:B------:R-:W0:Y:S02]  /*2350*/  FRND.TRUNC R16, R16 ;  /* 0x0000001000107307 */ /* 0x000e24000020d000 */
[----:B------:R-:W-:Y:S01]  /*2360*/  FADD R10, R17, R10 ;  /* 0x0000000a110a7221 */ /* 0x000fe20000000000 */
[----:B0-----:R-:W-:-:S09]  /*2370*/  FADD R13, R16, R16 ;  /* 0x00000010100d7221 */ /* 0x001fd20000000000 */
[----:B------:R-:W-:Y:S05]  /*2380*/  @P1 BRA `(.L_x_43) ;  /* 0x00000000008c1947 */ /* 0x000fea0003800000 */
[----:B------:R-:W-:Y:S01]  /*2390*/  FADD R13, R18, -R13 ;  /* 0x8000000d120d7221 */ /* 0x000fe20000000000 */
[----:B------:R-:W-:Y:S06]  /*23a0*/  @P0 BRA `(.L_x_44) ;  /* 0x0000000000780947 */ /* 0x000fec0003800000 */
[----:B------:R-:W-:Y:S01]  /*23b0*/  FSETP.NEU.AND P1, PT, |R18|, +INF , PT ;  /* 0x7f8000001200780b */ /* 0x000fe20003f2d200 */
[----:B------:R-:W-:Y:S01]  /*23c0*/  IMAD.MOV.U32 R17, RZ, RZ, 0x3f800000 ;  /* 0x3f800000ff117424 */ /* 0x000fe200078e00ff */
[----:B------:R-:W-:-:S13]  /*23d0*/  FSETP.EQ.AND P2, PT, R6, -1, PT ;  /* 0xbf8000000600780b */ /* 0x000fda0003f42000 */
[----:B------:R-:W-:Y:S05]  /*23e0*/  @!P1 BRA P2, `(.L_x_45) ;  /* 0x0000000000789947 */ /* 0x000fea0001000000 */
[----:B------:R-:W-:Y:S01]  /*23f0*/  FMUL R14, R7, R18 ;  /* 0x00000012070e7220 */ /* 0x000fe20000400000 */
[----:B------:R-:W-:-:S03]  /*2400*/  HFMA2 R21, -RZ, RZ, 0.64013671875, -15.109375 ;  /* 0x391fcb8eff157431 */ /* 0x000fc600000001ff */
[----:B------:R-:W0:Y:S01]  /*2410*/  FRND R17, R14 ;  /* 0x0000000e00117307 */ /* 0x000e220000201000 */
[----:B------:R-:W-:Y:S01]  /*2420*/  FFMA R16, R7, R18, -R14 ;  /* 0x0000001207107223 */ /* 0x000fe2000000080e */
[----:B------:R-:W-:-:S03]  /*2430*/  FSETP.GT.AND P1, PT, |R14|, 152, PT ;  /* 0x431800000e00780b */ /* 0x000fc60003f24200 */
[----:B------:R-:W-:-:S03]  /*2440*/  FFMA R19, R9, R18, R16 ;  /* 0x0000001209137223 */ /* 0x000fc60000000010 */
[----:B------:R-:W1:Y:S01]  /*2450*/  F2I.NTZ R18, R14 ;  /* 0x0000000e00127305 */ /* 0x000e620000203100 */
[----:B0-----:R-:W-:Y:S01]  /*2460*/  FADD R16, R14, -R17 ;  /* 0x800000110e107221 */ /* 0x001fe20000000000 */
[----:B------:R-:W-:-:S03]  /*2470*/  FSETP.GT.AND P2, PT, R17, RZ, PT ;  /* 0x000000ff1100720b */ /* 0x000fc60003f44000 */
[----:B------:R-:W-:Y:S01]  /*2480*/  FADD R16, R16, R19 ;  /* 0x0000001310107221 */ /* 0x000fe20000000000 */
[----:B------:R-:W-:Y:S02]  /*2490*/  SEL R17, RZ, 0x83000000, P2 ;  /* 0x83000000ff117807 */ /* 0x000fe40001000000 */
[----:B------:R-:W-:Y:S01]  /*24a0*/  FSETP.GEU.AND P2, PT, R14, RZ, PT ;  /* 0x000000ff0e00720b */ /* 0x000fe20003f4e000 */
[----:B------:R-:W-:Y:S01]  /*24b0*/  FFMA R19, R16, R21, 0.0013391353422775864601 ;  /* 0x3aaf85ed10137423 */ /* 0x000fe20000000015 */
[----:B-1----:R-:W-:-:S03]  /*24c0*/  LEA R18, R18, -R17, 0x17 ;  /* 0x8000001112127211 */ /* 0x002fc600078eb8ff */
[----:B------:R-:W-:-:S04]  /*24d0*/  FFMA R19, R16, R19, 0.0096188392490148544312 ;  /* 0x3c1d985610137423 */ /* 0x000fc80000000013 */
[----:B------:R-:W-:-:S04]  /*24e0*/  FFMA R19, R16, R19, 0.055503588169813156128 ;  /* 0x3d6357bb10137423 */ /* 0x000fc80000000013 */
[----:B------:R-:W-:-:S04]  /*24f0*/  FFMA R19, R16, R19, 0.24022644758224487305 ;  /* 0x3e75fdec10137423 */ /* 0x000fc80000000013 */
[C---:B------:R-:W-:Y:S01]  /*2500*/  FFMA R21, R16.reuse, R19, 0.69314718246459960938 ;  /* 0x3f31721810157423 */ /* 0x040fe20000000013 */
[----:B------:R-:W-:Y:S02]  /*2510*/  IADD3 R19, PT, PT, R17, 0x7f000000, RZ ;  /* 0x7f00000011137810 */ /* 0x000fe40007ffe0ff */
[----:B------:R-:W-:Y:S01]  /*2520*/  FSEL R17, RZ, +INF , !P2 ;  /* 0x7f800000ff117808 */ /* 0x000fe20005000000 */
[----:B------:R-:W-:Y:S01]  /*2530*/  FFMA R16, R16, R21, 1 ;  /* 0x3f80000010107423 */ /* 0x000fe20000000015 */
[----:B------:R-:W-:-:S03]  /*2540*/  FSETP.NEU.AND P2, PT, |R13|, 1, PT ;  /* 0x3f8000000d00780b */ /* 0x000fc60003f4d200 */
[----:B------:R-:W-:-:S04]  /*2550*/  FMUL R19, R19, R16 ;  /* 0x0000001013137220 */ /* 0x000fc80000400000 */
[----:B------:R-:W-:-:S05]  /*2560*/  @!P1 FMUL R17, R18, R19 ;  /* 0x0000001312119220 */ /* 0x000fca0000400000 */
[----:B------:R-:W-:Y:S01]  /*2570*/  FSEL R17, R17, -R17, P2 ;  /* 0x8000001111117208 */ /* 0x000fe20001000000 */
[----:B------:R-:W-:Y:S06]  /*2580*/  BRA `(.L_x_45) ;  /* 0x0000000000107947 */ /* 0x000fec0003800000 */
.L_x_44:
[----:B------:R-:W-:-:S04]  /*2590*/  FSETP.NEU.AND P1, PT, |R13|, 1, PT ;  /* 0x3f8000000d00780b */ /* 0x000fc80003f2d200 */
[----:B------:R-:W-:Y:S01]  /*25a0*/  FSEL R17, R11, R8, P1 ;  /* 0x000000080b117208 */ /* 0x000fe20000800000 */
[----:B------:R-:W-:Y:S08]  /*25b0*/  BRA `(.L_x_45) ;  /* 0x0000000000047947 */ /* 0x000ff00003800000 */
.L_x_43:
[----:B------:R-:W-:-:S07]  /*25c0*/  FADD R17, R6, R18 ;  /* 0x0000001206117221 */ /* 0x000fce0000000000 */
.L_x_45:
[----:B------:R-:W-:Y:S02]  /*25d0*/  VIADD R15, R15, 0x2 ;  /* 0x000000020f0f7836 */ /* 0x000fe40000000000 */
[----:B------:R-:W-:-:S03]  /*25e0*/  FMUL R12, R12, R17 ;  /* 0x000000110c0c7220 */ /* 0x000fc60000400000 */
[----:B------:R-:W-:Y:S02]  /*25f0*/  ISETP.NE.AND P2, PT, R15, UR12, PT ;  /* 0x0000000c0f007c0c */ /* 0x000fe4000bf45270 */
[----:B------:R-:W-:-:S04]  /*2600*/  FSETP.GT.AND P1, PT, |R12|, 1.00000002004087734272e+20, PT ;  /* 0x60ad78ec0c00780b */ /* 0x000fc80003f24200 */
[----:B------:R-:W-:-:S05]  /*2610*/  FSEL R13, R12, RZ, !P1 ;  /* 0x000000ff0c0d7208 */ /* 0x000fca0004800000 */
[----:B------:R-:W-:Y:S02]  /*2620*/  FADD R10, R10, R13 ;  /* 0x0000000d0a0a7221 */ /* 0x000fe40000000000 */
[----:B------:R-:W-:Y:S05]  /*2630*/  @P2 BRA `(.L_x_46) ;  /* 0xfffffff800642947 */ /* 0x000fea000383ffff */
[----:B------:R-:W-:-:S07]  /*2640*/  MOV R13, UR12 ;  /* 0x0000000c000d7c02 */ /* 0x000fce0008000f00 */
.L_x_39:
[----:B------:R-:W-:-:S09]  /*2650*/  UISETP.NE.AND UP0, UPT, UR11, URZ, UPT ;  /* 0x000000ff0b00728c */ /* 0x000fd2000bf05270 */
[----:B------:R-:W-:Y:S05]  /*2660*/  BRA.U !UP0, `(.L_x_24) ;  /* 0x0000000108d07547 */ /* 0x000fea000b800000 */
[----:B------:R-:W0:Y:S02]  /*2670*/  LDC.64 R2, c[0x0][0x398] ;  /* 0x0000e600ff027b82 */ /* 0x000e240000000a00 */
[----:B0-----:R-:W-:-:S06]  /*2680*/  IMAD.WIDE.U32 R2, R13, 0x4, R2 ;  /* 0x000000040d027825 */ /* 0x001fcc00078e0002 */
[----:B------:R0:W5:Y:S01]  /*2690*/  LDG.E R2, desc[UR14][R2.64] ;  /* 0x0000000e02027981 */ /* 0x000162000c1e1900 */
[----:B------:R-:W-:Y:S02]  /*26a0*/  I2FP.F32.U32 R15, R13 ;  /* 0x0000000d000f7245 */ /* 0x000fe40000201000 */
[----:B------:R-:W-:Y:S02]  /*26b0*/  ISETP.NE.AND P1, PT, R13, RZ, PT ;  /* 0x000000ff0d00720c */ /* 0x000fe40003f25270 */
[----:B------:R-:W-:Y:S01]  /*26c0*/  MOV R13, 0x3f800000 ;  /* 0x3f800000000d7802 */ /* 0x000fe20000000f00 */
[----:B------:R-:W-:-:S06]  /*26d0*/  FMUL R12, R15, 0.5 ;  /* 0x3f0000000f0c7820 */ /* 0x000fcc0000400000 */
[----:B------:R-:W1:Y:S02]  /*26e0*/  FRND.TRUNC R12, R12 ;  /* 0x0000000c000c7307 */ /* 0x000e64000020d000 */
[----:B-1----:R-:W-:Y:S02]  /*26f0*/  FADD R14, R12, R12 ;  /* 0x0000000c0c0e7221 */ /* 0x002fe40000000000 */
[----:B0-----:R-:W-:Y:S05]  /*2700*/  @!P1 BRA `(.L_x_47) ;  /* 0x0000000000989947 */ /* 0x001fea0003800000 */
        /* <DEDUP_REMOVED lines=8> */
[----:B------:R-:W-:Y:S01]  /*2790*/  FMUL R12, R7, R15 ;  /* 0x0000000f070c7220 */ /* 0x000fe20000400000 */
[----:B------:R-:W-:-:S03]  /*27a0*/  HFMA2 R16, -RZ, RZ, 0.64013671875, -15.109375 ;  /* 0x391fcb8eff107431 */ /* 0x000fc600000001ff */
[----:B------:R-:W0:Y:S01]  /*27b0*/  FRND R11, R12 ;  /* 0x0000000c000b7307 */ /* 0x000e220000201000 */
[----:B------:R-:W-:Y:S01]  /*27c0*/  FFMA R14, R7, R15, -R12 ;  /* 0x0000000f070e7223 */ /* 0x000fe2000000080c */
[----:B------:R-:W-:-:S03]  /*27d0*/  FSETP.GT.AND P1, PT, |R12|, 152, PT ;  /* 0x431800000c00780b */ /* 0x000fc60003f24200 */
[----:B------:R-:W-:Y:S01]  /*27e0*/  FFMA R14, R9, R15, R14 ;  /* 0x0000000f090e7223 */ /* 0x000fe2000000000e */
[----:B0-----:R-:W-:Y:S01]  /*27f0*/  FADD R13, R12, -R11 ;  /* 0x8000000b0c0d7221 */ /* 0x001fe20000000000 */
[----:B------:R-:W-:-:S03]  /*2800*/  FSETP.GT.AND P2, PT, R11, RZ, PT ;  /* 0x000000ff0b00720b */ /* 0x000fc60003f44000 */
[----:B------:R-:W-:Y:S01]  /*2810*/  FADD R13, R13, R14 ;  /* 0x0000000e0d0d7221 */ /* 0x000fe20000000000 */
[----:B------:R-:W-:Y:S02]  /*2820*/  SEL R11, RZ, 0x83000000, P2 ;  /* 0x83000000ff0b7807 */ /* 0x000fe40001000000 */
[----:B------:R-:W-:Y:S01]  /*2830*/  FSETP.GEU.AND P2, PT, R12, RZ, PT ;  /* 0x000000ff0c00720b */ /* 0x000fe20003f4e000 */
[----:B------:R-:W-:Y:S02]  /*2840*/  FFMA R14, R13, R16, 0.0013391353422775864601 ;  /* 0x3aaf85ed0d0e7423 */ /* 0x000fe40000000010 */
[----:B------:R-:W-:Y:S02]  /*2850*/  VIADD R15, R11, 0x7f000000 ;  /* 0x7f0000000b0f7836 */ /* 0x000fe40000000000 */
[C---:B------:R-:W-:Y:S02]  /*2860*/  FFMA R16, R13.reuse, R14, 0.0096188392490148544312 ;  /* 0x3c1d98560d107423 */ /* 0x040fe4000000000e */
[----:B------:R-:W0:Y:S02]  /*2870*/  F2I.NTZ R14, R12 ;  /* 0x0000000c000e7305 */ /* 0x000e240000203100 */
[----:B------:R-:W-:-:S04]  /*2880*/  FFMA R16, R13, R16, 0.055503588169813156128 ;  /* 0x3d6357bb0d107423 */ /* 0x000fc80000000010 */
[----:B------:R-:W-:-:S04]  /*2890*/  FFMA R16, R13, R16, 0.24022644758224487305 ;  /* 0x3e75fdec0d107423 */ /* 0x000fc80000000010 */
[----:B------:R-:W-:-:S04]  /*28a0*/  FFMA R16, R13, R16, 0.69314718246459960938 ;  /* 0x3f3172180d107423 */ /* 0x000fc80000000010 */
[----:B------:R-:W-:Y:S01]  /*28b0*/  FFMA R16, R13, R16, 1 ;  /* 0x3f8000000d107423 */ /* 0x000fe20000000010 */
[----:B0-----:R-:W-:Y:S02]  /*28c0*/  LEA R14, R14, -R11, 0x17 ;  /* 0x8000000b0e0e7211 */ /* 0x001fe400078eb8ff */
[----:B------:R-:W-:Y:S01]  /*28d0*/  FSEL R13, RZ, +INF , !P2 ;  /* 0x7f800000ff0d7808 */ /* 0x000fe20005000000 */
[----:B------:R-:W-:Y:S01]  /*28e0*/  FMUL R15, R15, R16 ;  /* 0x000000100f0f7220 */ /* 0x000fe20000400000 */
[----:B------:R-:W-:-:S03]  /*28f0*/  FSETP.NEU.AND P2, PT, |R3|, 1, PT ;  /* 0x3f8000000300780b */ /* 0x000fc60003f4d200 */
[----:B------:R-:W-:-:S05]  /*2900*/  @!P1 FMUL R13, R14, R15 ;  /* 0x0000000f0e0d9220 */ /* 0x000fca0000400000 */
[----:B------:R-:W-:Y:S01]  /*2910*/  FSEL R13, R13, -R13, P2 ;  /* 0x8000000d0d0d7208 */ /* 0x000fe20001000000 */
[----:B------:R-:W-:Y:S06]  /*2920*/  BRA `(.L_x_47) ;  /* 0x0000000000107947 */ /* 0x000fec0003800000 */
.L_x_49:
[----:B------:R-:W-:-:S04]  /*2930*/  FSETP.NEU.AND P1, PT, |R3|, 1, PT ;  /* 0x3f8000000300780b */ /* 0x000fc80003f2d200 */
[----:B------:R-:W-:Y:S01]  /*2940*/  FSEL R13, R11, R8, P1 ;  /* 0x000000080b0d7208 */ /* 0x000fe20000800000 */
[----:B------:R-:W-:Y:S08]  /*2950*/  BRA `(.L_x_47) ;  /* 0x0000000000047947 */ /* 0x000ff00003800000 */
.L_x_48:
[----:B------:R-:W-:-:S07]  /*2960*/  FADD R13, R6, R15 ;  /* 0x0000000f060d7221 */ /* 0x000fce0000000000 */
.L_x_47:
[----:B-----5:R-:W-:-:S05]  /*2970*/  FMUL R2, R2, R13 ;  /* 0x0000000d02027220 */ /* 0x020fca0000400000 */
[----:B------:R-:W-:-:S04]  /*2980*/  FSETP.GT.AND P1, PT, |R2|, 1.00000002004087734272e+20, PT ;  /* 0x60ad78ec0200780b */ /* 0x000fc80003f24200 */
[----:B------:R-:W-:-:S05]  /*2990*/  FSEL R3, R2, RZ, !P1 ;  /* 0x000000ff02037208 */ /* 0x000fca0004800000 */
[----:B------:R-:W-:-:S07]  /*29a0*/  FADD R10, R10, R3 ;  /* 0x000000030a0a7221 */ /* 0x000fce0000000000 */
.L_x_24:
[----:B------:R-:W0:Y:S02]  /*29b0*/  LDC.64 R12, c[0x0][0x388] ;  /* 0x0000e200ff0c7b82 */ /* 0x000e240000000a00 */
[----:B0-----:R-:W-:-:S06]  /*29c0*/  IMAD.WIDE.U32 R12, R4, 0x4, R12 ;  /* 0x00000004040c7825 */ /* 0x001fcc00078e000c */
[----:B------:R0:W2:Y:S01]  /*29d0*/  LDG.E R13, desc[UR14][R12.64] ;  /* 0x0000000e0c0d7981 */ /* 0x0000a2000c1e1900 */
[----:B------:R-:W-:Y:S01]  /*29e0*/  I2FP.F32.S32 R2, R0 ;  /* 0x0000000000027245 */ /* 0x000fe20000201400 */
[----:B------:R-:W-:Y:S01]  /*29f0*/  BSSY.RECONVERGENT B0, `(.L_x_50) ;  /* 0x0000035000007945 */ /* 0x000fe20003800200 */
[----:B------:R-:W-:-:S03]  /*2a00*/  MOV R18, 0x391fcb8e ;  /* 0x391fcb8e00127802 */ /* 0x000fc60000000f00 */
[----:B------:R-:W-:-:S04]  /*2a10*/  FMUL R3, R2, R7 ;  /* 0x0000000702037220 */ /* 0x000fc80000400000 */
[----:B------:R-:W1:Y:S01]  /*2a20*/  FRND R16, R3 ;  /* 0x0000000300107307 */ /* 0x000e620000201000 */
[C---:B------:R-:W-:Y:S01]  /*2a30*/  FFMA R14, R2.reuse, R7, -R3 ;  /* 0x00000007020e7223 */ /* 0x040fe20000000803 */
[C---:B------:R-:W-:Y:S02]  /*2a40*/  FSETP.GT.AND P2, PT, |R3|.reuse, 152, PT ;  /* 0x431800000300780b */ /* 0x040fe40003f44200 */
[----:B------:R-:W-:Y:S01]  /*2a50*/  FSETP.GEU.AND P3, PT, R3, RZ, PT ;  /* 0x000000ff0300720b */ /* 0x000fe20003f6e000 */
[----:B------:R-:W-:-:S03]  /*2a60*/  FFMA R14, R2, R9, R14 ;  /* 0x00000009020e7223 */ /* 0x000fc6000000000e */
[----:B------:R-:W3:Y:S01]  /*2a70*/  F2I.NTZ R9, R3 ;  /* 0x0000000300097305 */ /* 0x000ee20000203100 */
[----:B-1----:R-:W-:Y:S01]  /*2a80*/  FADD R7, R3, -R16 ;  /* 0x8000001003077221 */ /* 0x002fe20000000000 */
[----:B------:R-:W-:-:S03]  /*2a90*/  FSETP.GT.AND P1, PT, R16, RZ, PT ;  /* 0x000000ff1000720b */ /* 0x000fc60003f24000 */
[----:B------:R-:W-:Y:S01]  /*2aa0*/  FADD R7, R14, R7 ;  /* 0x000000070e077221 */ /* 0x000fe20000000000 */
[----:B0-----:R-:W-:Y:S02]  /*2ab0*/  SEL R12, RZ, 0x83000000, P1 ;  /* 0x83000000ff0c7807 */ /* 0x001fe40000800000 */
[----:B------:R-:W-:Y:S01]  /*2ac0*/  FSETP.NEU.AND P1, PT, R6, 1, PT ;  /* 0x3f8000000600780b */ /* 0x000fe20003f2d000 */
[----:B------:R-:W-:-:S03]  /*2ad0*/  FFMA R14, R7, R18, 0.0013391353422775864601 ;  /* 0x3aaf85ed070e7423 */ /* 0x000fc60000000012 */
[----:B------:R-:W-:Y:S01]  /*2ae0*/  ISETP.EQ.OR P1, PT, R0, RZ, !P1 ;  /* 0x000000ff0000720c */ /* 0x000fe20004f22670 */
[----:B------:R-:W-:-:S04]  /*2af0*/  FFMA R14, R7, R14, 0.0096188392490148544312 ;  /* 0x3c1d9856070e7423 */ /* 0x000fc8000000000e */
[----:B------:R-:W-:-:S04]  /*2b00*/  FFMA R14, R7, R14, 0.055503588169813156128 ;  /* 0x3d6357bb070e7423 */ /* 0x000fc8000000000e */
[----:B------:R-:W-:-:S04]  /*2b10*/  FFMA R14, R7, R14, 0.24022644758224487305 ;  /* 0x3e75fdec070e7423 */ /* 0x000fc8000000000e */
[----:B------:R-:W-:-:S04]  /*2b20*/  FFMA R14, R7, R14, 0.69314718246459960938 ;  /* 0x3f317218070e7423 */ /* 0x000fc8000000000e */
[----:B------:R-:W-:Y:S01]  /*2b30*/  FFMA R14, R7, R14, 1 ;  /* 0x3f800000070e7423 */ /* 0x000fe2000000000e */
[----:B------:R-:W-:Y:S01]  /*2b40*/  IADD3 R7, PT, PT, R12, 0x7f000000, RZ ;  /* 0x7f0000000c077810 */ /* 0x000fe20007ffe0ff */
[----:B---3--:R-:W-:-:S04]  /*2b50*/  IMAD R12, R9, 0x800000, -R12 ;  /* 0x00800000090c7824 */ /* 0x008fc800078e0a0c */
[----:B------:R-:W-:-:S04]  /*2b60*/  FMUL R7, R14, R7 ;  /* 0x000000070e077220 */ /* 0x000fc80000400000 */
[----:B------:R-:W-:Y:S01]  /*2b70*/  FMUL R7, R7, R12 ;  /* 0x0000000c07077220 */ /* 0x000fe20000400000 */
[----:B------:R-:W-:Y:S01]  /*2b80*/  @P2 FSEL R7, RZ, +INF , !P3 ;  /* 0x7f800000ff072808 */ /* 0x000fe20005800000 */
[----:B--2---:R-:W-:Y:S01]  /*2b90*/  FADD R12, -R13, R10 ;  /* 0x0000000a0d0c7221 */ /* 0x004fe20000000100 */
[----:B------:R-:W-:Y:S01]  /*2ba0*/  HFMA2 R10, -RZ, RZ, 1.875, 0 ;  /* 0x3f800000ff0a7431 */ /* 0x000fe200000001ff */
[----:B------:R-:W-:Y:S06]  /*2bb0*/  @P1 BRA `(.L_x_51) ;  /* 0x0000000000601947 */ /* 0x000fec0003800000 */
[----:B------:R-:W-:-:S04]  /*2bc0*/  FSETP.NAN.AND P1, PT, |R2|, |R2|, PT ;  /* 0x400000020200720b */ /* 0x000fc80003f28200 */
[----:B------:R-:W-:-:S13]  /*2bd0*/  FSETP.NAN.OR P1, PT, |R6|, |R6|, P1 ;  /* 0x400000060600720b */ /* 0x000fda0000f28600 */
[----:B------:R-:W-:Y:S05]  /*2be0*/  @P1 BRA `(.L_x_52) ;  /* 0x0000000000501947 */ /* 0x000fea0003800000 */
[----:B------:R-:W-:-:S06]  /*2bf0*/  FMUL R3, R2, 0.5 ;  /* 0x3f00000002037820 */ /* 0x000fcc0000400000 */
[----:B------:R-:W0:Y:S02]  /*2c00*/  FRND.TRUNC R3, R3 ;  /* 0x0000000300037307 */ /* 0x000e24000020d000 */
[----:B0-----:R-:W-:-:S04]  /*2c10*/  FADD R9, R3, R3 ;  /* 0x0000000303097221 */ /* 0x001fc80000000000 */
[----:B------:R-:W-:Y:S01]  /*2c20*/  FADD R9, R2, -R9 ;  /* 0x8000000902097221 */ /* 0x000fe20000000000 */
[----:B------:R-:W-:Y:S06]  /*2c30*/  @P0 BRA `(.L_x_53) ;  /* 0x0000000000240947 */ /* 0x000fec0003800000 */
[----:B------:R-:W-:Y:S02]  /*2c40*/  FSETP.NEU.AND P0, PT, |R2|, +INF , PT ;  /* 0x7f8000000200780b */ /* 0x000fe40003f0d200 */
[----:B------:R-:W-:-:S13]  /*2c50*/  FSETP.EQ.AND P1, PT, R6, -1, PT ;  /* 0xbf8000000600780b */ /* 0x000fda0003f22000 */
[----:B------:R-:W-:Y:S05]  /*2c60*/  @!P0 BRA P1, `(.L_x_51) ;  /* 0x0000000000348947 */ /* 0x000fea0000800000 */
[----:B------:R-:W-:Y:S02]  /*2c70*/  FSETP.GEU.AND P0, PT, R6, RZ, PT ;  /* 0x000000ff0600720b */ /* 0x000fe40003f0e000 */
[----:B------:R-:W-:-:S11]  /*2c80*/  MOV R10, R7 ;  /* 0x00000007000a7202 */ /* 0x000fd60000000f00 */
[----:B------:R-:W-:Y:S05]  /*2c90*/  @P0 BRA `(.L_x_51) ;  /* 0x0000000000280947 */ /* 0x000fea0003800000 */
[----:B------:R-:W-:-:S04]  /*2ca0*/  FSETP.NEU.AND P0, PT, |R9|, 1, PT ;  /* 0x3f8000000900780b */ /* 0x000fc80003f0d200 */
[----:B------:R-:W-:Y:S01]  /*2cb0*/  FSEL R10, R7, -R7, P0 ;  /* 0x80000007070a7208 */ /* 0x000fe20000000000 */
[----:B------:R-:W-:Y:S08]  /*2cc0*/  BRA `(.L_x_51) ;  /* 0x00000000001c7947 */ /* 0x000ff00003800000 */
.L_x_53:
[----:B------:R-:W-:Y:S02]  /*2cd0*/  FSETP.NEU.AND P1, PT, |R9|, 1, PT ;  /* 0x3f8000000900780b */ /* 0x000fe40003f2d200 */
[----:B------:R-:W-:Y:S02]  /*2ce0*/  ISETP.GE.AND P0, PT, R0, RZ, PT ;  /* 0x000000ff0000720c */ /* 0x000fe40003f06270 */
[----:B------:R-:W-:-:S04]  /*2cf0*/  LOP3.LUT R3, R8, 0x7f800000, RZ, 0x3c, !PT ;  /* 0x7f80000008037812 */ /* 0x000fc800078e3cff */
[----:B------:R-:W-:-:S05]  /*2d00*/  SEL R10, R3, R8, !P0 ;  /* 0x00000008030a7207 */ /* 0x000fca0004000000 */
[----:B------:R-:W-:Y:S01]  /*2d10*/  @P1 LOP3.LUT R10, R10, 0x7fffffff, RZ, 0xc0, !PT ;  /* 0x7fffffff0a0a1812 */ /* 0x000fe200078ec0ff */
[----:B------:R-:W-:Y:S06]  /*2d20*/  BRA `(.L_x_51) ;  /* 0x0000000000047947 */ /* 0x000fec0003800000 */
.L_x_52:
[----:B------:R-:W-:-:S07]  /*2d30*/  FADD R10, R2, R6 ;  /* 0x00000006020a7221 */ /* 0x000fce0000000000 */
.L_x_51:
[----:B------:R-:W-:Y:S05]  /*2d40*/  BSYNC.RECONVERGENT B0 ;  /* 0x0000000000007941 */ /* 0x000fea0003800200 */
.L_x_50:
[----:B------:R-:W0:Y:S01]  /*2d50*/  LDCU UR4, c[0x0][0x3a4] ;  /* 0x00007480ff0477ac */ /* 0x000e220008000800 */
[----:B------:R-:W1:Y:S01]  /*2d60*/  LDC.64 R2, c[0x0][0x390] ;  /* 0x0000e400ff027b82 */ /* 0x000e620000000a00 */
[----:B------:R-:W-:Y:S01]  /*2d70*/  IADD3 R4, PT, PT, R4, 0x1, RZ ;  /* 0x0000000104047810 */ /* 0x000fe20007ffe0ff */
[----:B------:R-:W-:-:S03]  /*2d80*/  FFMA R5, R12, R10, R5 ;  /* 0x0000000a0c057223 */ /* 0x000fc60000000005 */
[----:B0-----:R-:W-:Y:S01]  /*2d90*/  ISETP.NE.AND P0, PT, R4, UR4, PT ;  /* 0x0000000404007c0c */ /* 0x001fe2000bf05270 */
[----:B-1----:R-:W-:-:S05]  /*2da0*/  IMAD.WIDE R2, R0, 0x4, R2 ;  /* 0x0000000400027825 */ /* 0x002fca00078e0202 */
[----:B------:R0:W-:Y:S07]  /*2db0*/  STG.E desc[UR14][R2.64], R5 ;  /* 0x0000000502007986 */ /* 0x0001ee000c10190e */
[----:B------:R-:W-:Y:S05]  /*2dc0*/  @!P0 EXIT ;  /* 0x000000000000894d */ /* 0x000fea0003800000 */
[----:B------:R-:W-:Y:S05]  /*2dd0*/  BRA `(.L_x_54) ;  /* 0xffffffd800987947 */ /* 0x000fea000383ffff */
.L_x_55:
        /* <DEDUP_REMOVED lines=10> */
.L_x_58:


//--------------------- .nv.global.init           --------------------------
	.section	.nv.global.init,"aw",@progbits
.nv.global.init:
	.type		$str,@object
	.size		$str,(.L_0 - $str)
$str:
        /*0000*/ 	.byte	0x79, 0x5f, 0x70, 0x72, 0x65, 0x64, 0x20, 0x3d, 0x20, 0x25, 0x66, 0x2c, 0x20, 0x79, 0x20, 0x3d
        /*0010*/ 	.byte	0x20, 0x25, 0x66, 0x2c, 0x20, 0x6d, 0x73, 0x65, 0x20, 0x3d, 0x20, 0x25, 0x66, 0x20, 0x0a, 0x00
.L_0:


//--------------------- .nv.shared.reserved.0     --------------------------
	.section	.nv.shared.reserved.0,"aw",@nobits
	.weak		__nv_reservedSMEM_offset_0_alias
	.size		__nv_reservedSMEM_offset_0_alias, 0, 64
	.other		__nv_reservedSMEM_offset_0_alias,@"STO_CUDA_RESERVED_SHARED STV_DEFAULT"
__nv_reservedSMEM_offset_0_alias:
	.zero		0
	.zero		64


//--------------------- .nv.constant0._Z20calculate_mse_kernelPfS_S_S_ii --------------------------
	.section	.nv.constant0._Z20calculate_mse_kernelPfS_S_S_ii,"a",@progbits
	.sectionflags	@""
	.align	4
.nv.constant0._Z20calculate_mse_kernelPfS_S_S_ii:
	.zero		936


//--------------------- .nv.constant0._Z26update_coefficients_kernelPfS_fi --------------------------
	.section	.nv.constant0._Z26update_coefficients_kernelPfS_fi,"a",@progbits
	.sectionflags	@""
	.align	4
.nv.constant0._Z26update_coefficients_kernelPfS_fi:
	.zero		920


//--------------------- .nv.constant0._Z25calculate_gradient_kernelPfS_S_S_ii --------------------------
	.section	.nv.constant0._Z25calculate_gradient_kernelPfS_S_S_ii,"a",@progbits
	.sectionflags	@""
	.align	4
.nv.constant0._Z25calculate_gradient_kernelPfS_S_S_ii:
	.zero		936


//--------------------- SYMBOLS --------------------------

	.type		.nv.reservedSmem.offset0,@object
	.size		.nv.reservedSmem.offset0,0x4
	.type		vprintf,@function
